// auto-generated by cutlass_sweep.gemm — config: {"arch": "sm_100", "cluster_m": 1, "cluster_n": 2, "dtype": "e4m3", "stages": 4, "tile_k": 128, "tile_m": 64, "tile_n": 64}
#include "cutlass/cutlass.h"
#include "cutlass/gemm/collective/collective_builder.hpp"
#include "cutlass/gemm/device/gemm_universal_adapter.h"
#include "cutlass/gemm/kernel/gemm_universal.hpp"
#include "cutlass/epilogue/collective/collective_builder.hpp"

using ElemA = cutlass::float_e4m3_t;
using ElemB = cutlass::float_e4m3_t;
using ElemCD = cutlass::float_e4m3_t;
using Acc  = float;
using TileShape    = cute::Shape<cute::_64, cute::_64, cute::_128>;
using ClusterShape = cute::Shape<cute::_1, cute::_2, cute::_1>;

using CollectiveEpilogue = typename cutlass::epilogue::collective::CollectiveBuilder<
    cutlass::arch::Sm100, cutlass::arch::OpClassTensorOp,
    TileShape, ClusterShape,
    cutlass::epilogue::collective::EpilogueTileAuto,
    Acc, Acc,
    ElemCD, cutlass::layout::RowMajor, 128 / cutlass::sizeof_bits<ElemCD>::value,
    ElemCD, cutlass::layout::RowMajor, 128 / cutlass::sizeof_bits<ElemCD>::value,
    cutlass::epilogue::collective::EpilogueScheduleAuto
  >::CollectiveOp;

using CollectiveMainloop = typename cutlass::gemm::collective::CollectiveBuilder<
    cutlass::arch::Sm100, cutlass::arch::OpClassTensorOp,
    ElemA, cutlass::layout::RowMajor, 128 / cutlass::sizeof_bits<ElemA>::value,
    ElemB, cutlass::layout::ColumnMajor, 128 / cutlass::sizeof_bits<ElemB>::value,
    Acc,
    TileShape, ClusterShape,
    cutlass::gemm::collective::StageCount<4>,
    cutlass::gemm::collective::KernelScheduleAuto
  >::CollectiveOp;

using GemmKernel = cutlass::gemm::kernel::GemmUniversal<
    cute::Shape<int,int,int,int>,
    CollectiveMainloop,
    CollectiveEpilogue
>;
using Gemm = cutlass::gemm::device::GemmUniversalAdapter<GemmKernel>;

// Force the device kernel symbol into the cubin without needing a host main.
auto* _anchor = &cutlass::device_kernel<GemmKernel>;


// ===== COMPILED SASS (sm_100a) =====

	.target	sm_100a

	.elftype	@"ET_EXEC"


//--------------------- .note.nv.tkinfo           --------------------------
	.section	.note.nv.tkinfo,"",@"SHT_NOTE"
	.sectionflags	@"SHF_NOTE_NV_TKINFO"
	.tkinfo
        /*0018*/ 	.word	0x00000002
        /*0030*/ 	.string	""
        /*0030*/ 	.string	"ptxas"
        /*0030*/ 	.string	"Cuda compilation tools, release 13.0, V13.0.88"
        /*0030*/ 	.string	"Build cuda_13.0.r13.0/compiler.36424714_0"
        /*0030*/ 	.string	"-arch sm_100a -m 64 "



//--------------------- .note.nv.cuinfo           --------------------------
	.section	.note.nv.cuinfo,"",@"SHT_NOTE"
	.sectionflags	@"SHF_NOTE_NV_CUINFO"
        /*0018*/ 	.short	0x0002
        /*001a*/ 	.short	0x0064
        /*001c*/ 	.short	0x0082
	.zero		2


//--------------------- .nv.info                  --------------------------
	.section	.nv.info,"",@"SHT_CUDA_INFO"
	.align	4


	//----- nvinfo : EIATTR_REGCOUNT
	.align		4
        /*0000*/ 	.byte	0x04, 0x2f
        /*0002*/ 	.short	(.L_19 - .L_18)
	.align		4
.L_18:
        /*0004*/ 	.word	index@(_ZN7cutlass13device_kernelINS_4gemm6kernel13GemmUniversalIN4cute5tupleIJiiiiEEENS1_10collective13CollectiveMmaINS1_35MainloopSm100TmaUmmaWarpSpecializedILi4ELi2ELi4ENS5_IJNS4_1CILi1EEENSA_ILi2EEESB_EEEEENS5_IJNSA_ILi64EEESF_NSA_ILi128EEEEEENS_12float_e4m3_tENS5_IJlSB_lEEESI_SJ_NS4_8TiledMMAINS4_8MMA_AtomIJNS4_10MMA_TraitsINS4_19SM100_MMA_F8F6F4_SSEJSI_SI_fSF_SF_NS4_17integral_constantINS4_4UMMA5MajorELSQ_0EEESR_NSO_INSP_7ScaleInELSS_0EEEST_EEEEEENS4_6LayoutINS5_IJSB_SB_SB_EEENS5_IJNSA_ILi0EEESY_SY_EEEEENS5_IJNS4_10UnderscoreES11_S11_EEEEENS4_23SM90_TMA_LOAD_MULTICASTENS4_14ComposedLayoutINS4_7SwizzleILi3ELi4ELi3EEENS4_18smem_ptr_flag_bitsILi8EEENSW_INS5_IJNSA_ILi8EEESG_EEENS5_IJSG_SB_EEEEEEEvNS4_8identityENS4_13SM90_TMA_LOADES1E_vS1F_EENS_8epilogue10collective18CollectiveEpilogueINS1I_23Sm100TmaWarpSpecializedILi1ELi1ELi32ELb0ELb0EEEJSH_NS5_IJNSW_ISF_SB_EES1N_EEESI_SJ_SI_SJ_NS1I_6fusion15FusionCallbacksIS1M_NS1P_17LinearCombinationISI_fSI_fLNS_15FloatRoundStyleE2EEESH_S1O_JEEENS4_5SM1004TMEM4LOAD26SM100_TMEM_LOAD_16dp32b32xES1G_NS15_INS16_ILi2ELi4ELi3EEES19_NSW_INS5_IJS1A_SF_EEENS5_IJSF_SB_EEEEEEENS4_39AutoVectorizingCopyWithAssumedAlignmentILi128EEENS4_14SM90_TMA_STOREES23_S25_S25_EEEvvEEEEvNT_6ParamsE)
        /*0008*/ 	.word	0x00000059


	//----- nvinfo : EIATTR_FRAME_SIZE
	.align		4
.L_19:
        /*000c*/ 	.byte	0x04, 0x11
        /*000e*/ 	.short	(.L_21 - .L_20)
	.align		4
.L_20:
        /*0010*/ 	.word	index@($__internal_2_$__cuda_sm10x_tcgen05_guardrail_trap_unallocated_columns_being_dealloced)
        /*0014*/ 	.word	0x00000000


	//----- nvinfo : EIATTR_FRAME_SIZE
	.align		4
.L_21:
        /*0018*/ 	.byte	0x04, 0x11
        /*001a*/ 	.short	(.L_23 - .L_22)
	.align		4
.L_22:
        /*001c*/ 	.word	index@($__internal_1_$__cuda_sm10x_tcgen05_guardrail_trap_phase_invalid_during_alloc)
        /*0020*/ 	.word	0x00000000


	//----- nvinfo : EIATTR_FRAME_SIZE
	.align		4
.L_23:
        /*0024*/ 	.byte	0x04, 0x11
        /*0026*/ 	.short	(.L_25 - .L_24)
	.align		4
.L_24:
        /*0028*/ 	.word	index@($__internal_0_$__cuda_sm10x_tcgen05_guardrail_trap_col_being_dealloced_not_returned_by_alloc)
        /*002c*/ 	.word	0x00000000


	//----- nvinfo : EIATTR_FRAME_SIZE
	.align		4
.L_25:
        /*0030*/ 	.byte	0x04, 0x11
        /*0032*/ 	.short	(.L_27 - .L_26)
	.align		4
.L_26:
        /*0034*/ 	.word	index@(_ZN7cutlass13device_kernelINS_4gemm6kernel13GemmUniversalIN4cute5tupleIJiiiiEEENS1_10collective13CollectiveMmaINS1_35MainloopSm100TmaUmmaWarpSpecializedILi4ELi2ELi4ENS5_IJNS4_1CILi1EEENSA_ILi2EEESB_EEEEENS5_IJNSA_ILi64EEESF_NSA_ILi128EEEEEENS_12float_e4m3_tENS5_IJlSB_lEEESI_SJ_NS4_8TiledMMAINS4_8MMA_AtomIJNS4_10MMA_TraitsINS4_19SM100_MMA_F8F6F4_SSEJSI_SI_fSF_SF_NS4_17integral_constantINS4_4UMMA5MajorELSQ_0EEESR_NSO_INSP_7ScaleInELSS_0EEEST_EEEEEENS4_6LayoutINS5_IJSB_SB_SB_EEENS5_IJNSA_ILi0EEESY_SY_EEEEENS5_IJNS4_10UnderscoreES11_S11_EEEEENS4_23SM90_TMA_LOAD_MULTICASTENS4_14ComposedLayoutINS4_7SwizzleILi3ELi4ELi3EEENS4_18smem_ptr_flag_bitsILi8EEENSW_INS5_IJNSA_ILi8EEESG_EEENS5_IJSG_SB_EEEEEEEvNS4_8identityENS4_13SM90_TMA_LOADES1E_vS1F_EENS_8epilogue10collective18CollectiveEpilogueINS1I_23Sm100TmaWarpSpecializedILi1ELi1ELi32ELb0ELb0EEEJSH_NS5_IJNSW_ISF_SB_EES1N_EEESI_SJ_SI_SJ_NS1I_6fusion15FusionCallbacksIS1M_NS1P_17LinearCombinationISI_fSI_fLNS_15FloatRoundStyleE2EEESH_S1O_JEEENS4_5SM1004TMEM4LOAD26SM100_TMEM_LOAD_16dp32b32xES1G_NS15_INS16_ILi2ELi4ELi3EEES19_NSW_INS5_IJS1A_SF_EEENS5_IJSF_SB_EEEEEEENS4_39AutoVectorizingCopyWithAssumedAlignmentILi128EEENS4_14SM90_TMA_STOREES23_S25_S25_EEEvvEEEEvNT_6ParamsE)
        /*0038*/ 	.word	0x00000000


	//----- nvinfo : EIATTR_MIN_STACK_SIZE
	.align		4
.L_27:
        /*003c*/ 	.byte	0x04, 0x12
        /*003e*/ 	.short	(.L_29 - .L_28)
	.align		4
.L_28:
        /*0040*/ 	.word	index@(_ZN7cutlass13device_kernelINS_4gemm6kernel13GemmUniversalIN4cute5tupleIJiiiiEEENS1_10collective13CollectiveMmaINS1_35MainloopSm100TmaUmmaWarpSpecializedILi4ELi2ELi4ENS5_IJNS4_1CILi1EEENSA_ILi2EEESB_EEEEENS5_IJNSA_ILi64EEESF_NSA_ILi128EEEEEENS_12float_e4m3_tENS5_IJlSB_lEEESI_SJ_NS4_8TiledMMAINS4_8MMA_AtomIJNS4_10MMA_TraitsINS4_19SM100_MMA_F8F6F4_SSEJSI_SI_fSF_SF_NS4_17integral_constantINS4_4UMMA5MajorELSQ_0EEESR_NSO_INSP_7ScaleInELSS_0EEEST_EEEEEENS4_6LayoutINS5_IJSB_SB_SB_EEENS5_IJNSA_ILi0EEESY_SY_EEEEENS5_IJNS4_10UnderscoreES11_S11_EEEEENS4_23SM90_TMA_LOAD_MULTICASTENS4_14ComposedLayoutINS4_7SwizzleILi3ELi4ELi3EEENS4_18smem_ptr_flag_bitsILi8EEENSW_INS5_IJNSA_ILi8EEESG_EEENS5_IJSG_SB_EEEEEEEvNS4_8identityENS4_13SM90_TMA_LOADES1E_vS1F_EENS_8epilogue10collective18CollectiveEpilogueINS1I_23Sm100TmaWarpSpecializedILi1ELi1ELi32ELb0ELb0EEEJSH_NS5_IJNSW_ISF_SB_EES1N_EEESI_SJ_SI_SJ_NS1I_6fusion15FusionCallbacksIS1M_NS1P_17LinearCombinationISI_fSI_fLNS_15FloatRoundStyleE2EEESH_S1O_JEEENS4_5SM1004TMEM4LOAD26SM100_TMEM_LOAD_16dp32b32xES1G_NS15_INS16_ILi2ELi4ELi3EEES19_NSW_INS5_IJS1A_SF_EEENS5_IJSF_SB_EEEEEEENS4_39AutoVectorizingCopyWithAssumedAlignmentILi128EEENS4_14SM90_TMA_STOREES23_S25_S25_EEEvvEEEEvNT_6ParamsE)
        /*0044*/ 	.word	0x00000000
.L_29:


//--------------------- .nv.compat                --------------------------
	.section	.nv.compat,"",@"SHT_CUDA_COMPAT_INFO"
	.align	4
        /*0000*/ 	.byte	0x02, 0x09, 0x01, 0x00, 0x02, 0x02, 0x02, 0x00, 0x02, 0x05, 0x05, 0x00, 0x03, 0x07, 0x01, 0x01
        /*0010*/ 	.byte	0x02, 0x03, 0x01, 0x00, 0x02, 0x06, 0x01, 0x00, 0x04, 0x0b, 0x08, 0x00, 0x09, 0x00, 0x00, 0x00
        /*0020*/ 	.byte	0x00, 0x00, 0x00, 0x00


//--------------------- .nv.info._ZN7cutlass13device_kernelINS_4gemm6kernel13GemmUniversalIN4cute5tupleIJiiiiEEENS1_10collective13CollectiveMmaINS1_35MainloopSm100TmaUmmaWarpSpecializedILi4ELi2ELi4ENS5_IJNS4_1CILi1EEENSA_ILi2EEESB_EEEEENS5_IJNSA_ILi64EEESF_NSA_ILi128EEEEEENS_12float_e4m3_tENS5_IJlSB_lEEESI_SJ_NS4_8TiledMMAINS4_8MMA_AtomIJNS4_10MMA_TraitsINS4_19SM100_MMA_F8F6F4_SSEJSI_SI_fSF_SF_NS4_17integral_constantINS4_4UMMA5MajorELSQ_0EEESR_NSO_INSP_7ScaleInELSS_0EEEST_EEEEEENS4_6LayoutINS5_IJSB_SB_SB_EEENS5_IJNSA_ILi0EEESY_SY_EEEEENS5_IJNS4_10UnderscoreES11_S11_EEEEENS4_23SM90_TMA_LOAD_MULTICASTENS4_14ComposedLayoutINS4_7SwizzleILi3ELi4ELi3EEENS4_18smem_ptr_flag_bitsILi8EEENSW_INS5_IJNSA_ILi8EEESG_EEENS5_IJSG_SB_EEEEEEEvNS4_8identityENS4_13SM90_TMA_LOADES1E_vS1F_EENS_8epilogue10collective18CollectiveEpilogueINS1I_23Sm100TmaWarpSpecializedILi1ELi1ELi32ELb0ELb0EEEJSH_NS5_IJNSW_ISF_SB_EES1N_EEESI_SJ_SI_SJ_NS1I_6fusion15FusionCallbacksIS1M_NS1P_17LinearCombinationISI_fSI_fLNS_15FloatRoundStyleE2EEESH_S1O_JEEENS4_5SM1004TMEM4LOAD26SM100_TMEM_LOAD_16dp32b32xES1G_NS15_INS16_ILi2ELi4ELi3EEES19_NSW_INS5_IJS1A_SF_EEENS5_IJSF_SB_EEEEEEENS4_39AutoVectorizingCopyWithAssumedAlignmentILi128EEENS4_14SM90_TMA_STOREES23_S25_S25_EEEvvEEEEvNT_6ParamsE --------------------------
	.section	.nv.info._ZN7cutlass13device_kernelINS_4gemm6kernel13GemmUniversalIN4cute5tupleIJiiiiEEENS1_10collective13CollectiveMmaINS1_35MainloopSm100TmaUmmaWarpSpecializedILi4ELi2ELi4ENS5_IJNS4_1CILi1EEENSA_ILi2EEESB_EEEEENS5_IJNSA_ILi64EEESF_NSA_ILi128EEEEEENS_12float_e4m3_tENS5_IJlSB_lEEESI_SJ_NS4_8TiledMMAINS4_8MMA_AtomIJNS4_10MMA_TraitsINS4_19SM100_MMA_F8F6F4_SSEJSI_SI_fSF_SF_NS4_17integral_constantINS4_4UMMA5MajorELSQ_0EEESR_NSO_INSP_7ScaleInELSS_0EEEST_EEEEEENS4_6LayoutINS5_IJSB_SB_SB_EEENS5_IJNSA_ILi0EEESY_SY_EEEEENS5_IJNS4_10UnderscoreES11_S11_EEEEENS4_23SM90_TMA_LOAD_MULTICASTENS4_14ComposedLayoutINS4_7SwizzleILi3ELi4ELi3EEENS4_18smem_ptr_flag_bitsILi8EEENSW_INS5_IJNSA_ILi8EEESG_EEENS5_IJSG_SB_EEEEEEEvNS4_8identityENS4_13SM90_TMA_LOADES1E_vS1F_EENS_8epilogue10collective18CollectiveEpilogueINS1I_23Sm100TmaWarpSpecializedILi1ELi1ELi32ELb0ELb0EEEJSH_NS5_IJNSW_ISF_SB_EES1N_EEESI_SJ_SI_SJ_NS1I_6fusion15FusionCallbacksIS1M_NS1P_17LinearCombinationISI_fSI_fLNS_15FloatRoundStyleE2EEESH_S1O_JEEENS4_5SM1004TMEM4LOAD26SM100_TMEM_LOAD_16dp32b32xES1G_NS15_INS16_ILi2ELi4ELi3EEES19_NSW_INS5_IJS1A_SF_EEENS5_IJSF_SB_EEEEEEENS4_39AutoVectorizingCopyWithAssumedAlignmentILi128EEENS4_14SM90_TMA_STOREES23_S25_S25_EEEvvEEEEvNT_6ParamsE,"",@"SHT_CUDA_INFO"
	.sectionflags	@""
	.align	4


	//----- nvinfo : EIATTR_CUDA_API_VERSION
	.align		4
        /*0000*/ 	.byte	0x04, 0x37
        /*0002*/ 	.short	(.L_31 - .L_30)
.L_30:
        /*0004*/ 	.word	0x00000082


	//----- nvinfo : EIATTR_KPARAM_INFO
	.align		4
.L_31:
        /*0008*/ 	.byte	0x04, 0x17
        /*000a*/ 	.short	(.L_33 - .L_32)
.L_32:
        /*000c*/ 	.word	0x00000000
        /*0010*/ 	.short	0x0000
        /*0012*/ 	.short	0x0000
        /*0014*/ 	.byte	0x00, 0xf0, 0x01, 0x20


	//----- nvinfo : EIATTR_AT_ENTRY_FRAGMENTS
	.align		4
.L_33:
        /*0018*/ 	.byte	0x04, 0x4f
        /*001a*/ 	.short	(.L_35 - .L_34)


	//   ....[0]....
.L_34:
        /*001c*/ 	.word	0x00000006


	//----- nvinfo : EIATTR_RESERVED_SMEM_USED
	.align		4
.L_35:
        /*0020*/ 	.byte	0x01, 0x41
	.zero		2


	//----- nvinfo : EIATTR_SPARSE_MMA_MASK
	.align		4
        /*0024*/ 	.byte	0x03, 0x50
        /*0026*/ 	.short	0x0000


	//----- nvinfo : EIATTR_TCGEN05_1CTA_USED
	.align		4
        /*0028*/ 	.byte	0x01, 0x51
	.zero		2


	//----- nvinfo : EIATTR_MAXREG_COUNT
	.align		4
        /*002c*/ 	.byte	0x03, 0x1b
        /*002e*/ 	.short	0x00ff


	//----- nvinfo : EIATTR_NUM_BARRIERS
	.align		4
        /*0030*/ 	.byte	0x02, 0x4c
        /*0032*/ 	.byte	0x07
	.zero		1


	//----- nvinfo : EIATTR_EXTERNS
	.align		4
        /*0034*/ 	.byte	0x04, 0x0f
        /*0036*/ 	.short	(.L_37 - .L_36)


	//   ....[0]....
	.align		4
.L_36:
        /*0038*/ 	.word	index@(__assertfail)


	//----- nvinfo : EIATTR_MERCURY_ISA_VERSION
	.align		4
.L_37:
        /*003c*/ 	.byte	0x03, 0x5f
        /*003e*/ 	.short	0x0101


	//----- nvinfo : EIATTR_INT_WARP_WIDE_INSTR_OFFSETS
	.align		4
        /*0040*/ 	.byte	0x04, 0x31
        /*0042*/ 	.short	(.L_39 - .L_38)


	//   ....[0]....
.L_38:
        /*0044*/ 	.word	0x00003c30


	//   ....[1]....
        /*0048*/ 	.word	0x00003c60


	//   ....[2]....
        /*004c*/ 	.word	0x00003c80


	//   ....[3]....
        /*0050*/ 	.word	0x000047b0


	//   ....[4]....
        /*0054*/ 	.word	0x00004860


	//----- nvinfo : EIATTR_COOP_GROUP_MASK_REGIDS
	.align		4
.L_39:
        /*0058*/ 	.byte	0x04, 0x29
        /*005a*/ 	.short	(.L_41 - .L_40)


	//   ....[0]....
.L_40:
        /*005c*/ 	.word	0xffffffff


	//   ....[1]....
        /*0060*/ 	.word	0xffffffff


	//   ....[2]....
        /*0064*/ 	.word	0xffffffff


	//   ....[3]....
        /*0068*/ 	.word	0xffffffff


	//   ....[4]....
        /*006c*/ 	.word	0xffffffff


	//   ....[5]....
        /*0070*/ 	.word	0xffffffff


	//   ....[6]....
        /*0074*/ 	.word	0xffffffff


	//   ....[7]....
        /*0078*/ 	.word	0xffffffff


	//   ....[8]....
        /*007c*/ 	.word	0xffffffff


	//   ....[9]....
        /*0080*/ 	.word	0xffffffff


	//   ....[10]....
        /*0084*/ 	.word	0xffffffff


	//   ....[11]....
        /*0088*/ 	.word	0xffffffff


	//   ....[12]....
        /*008c*/ 	.word	0xffffffff


	//   ....[13]....
        /*0090*/ 	.word	0xffffffff


	//----- nvinfo : EIATTR_COOP_GROUP_INSTR_OFFSETS
	.align		4
.L_41:
        /*0094*/ 	.byte	0x04, 0x28
        /*0096*/ 	.short	(.L_43 - .L_42)


	//   ....[0]....
.L_42:
        /*0098*/ 	.word	0x00000080


	//   ....[1]....
        /*009c*/ 	.word	0x000004e0


	//   ....[2]....
        /*00a0*/ 	.word	0x00000690


	//   ....[3]....
        /*00a4*/ 	.word	0x000007d0


	//   ....[4]....
        /*00a8*/ 	.word	0x000008d0


	//   ....[5]....
        /*00ac*/ 	.word	0x00000a40


	//   ....[6]....
        /*00b0*/ 	.word	0x00000be0


	//   ....[7]....
        /*00b4*/ 	.word	0x00000d90


	//   ....[8]....
        /*00b8*/ 	.word	0x00001f80


	//   ....[9]....
        /*00bc*/ 	.word	0x00002e20


	//   ....[10]....
        /*00c0*/ 	.word	0x00003030


	//   ....[11]....
        /*00c4*/ 	.word	0x00003060


	//   ....[12]....
        /*00c8*/ 	.word	0x00003b10


	//   ....[13]....
        /*00cc*/ 	.word	0x00003d40


	//----- nvinfo : EIATTR_VRC_CTA_INIT_COUNT
	.align		4
.L_43:
        /*00d0*/ 	.byte	0x02, 0x4a
        /*00d2*/ 	.byte	0x80
	.zero		1


	//----- nvinfo : EIATTR_SYSCALL_OFFSETS
	.align		4
        /*00d4*/ 	.byte	0x04, 0x46
        /*00d6*/ 	.short	(.L_45 - .L_44)


	//   ....[0]....
.L_44:
        /*00d8*/ 	.word	0x000053d0


	//   ....[1]....
        /*00dc*/ 	.word	0x00005510


	//   ....[2]....
        /*00e0*/ 	.word	0x00005c90


	//----- nvinfo : EIATTR_MBARRIER_INSTR_OFFSETS
	.align		4
.L_45:
        /*00e4*/ 	.byte	0x04, 0x39
        /*00e6*/ 	.short	(.L_47 - .L_46)


	//   ....[0]....
.L_46:
        /*00e8*/ 	.word	0x00000600
        /*00ec*/ 	.word	0x000000ff
        /*00f0*/ 	.word	0x00000000
        /*00f4*/ 	.short	0x0100
        /*00f6*/ 	.byte	0x04
	.zero		1


	//   ....[1]....
        /*00f8*/ 	.word	0x00000610
        /*00fc*/ 	.word	0x000000ff
        /*0100*/ 	.word	0x00000020
        /*0104*/ 	.short	0x0100
        /*0106*/ 	.byte	0x04
	.zero		1


	//   ....[2]....
        /*0108*/ 	.word	0x00000620
        /*010c*/ 	.word	0x000000ff
        /*0110*/ 	.word	0x00000008
        /*0114*/ 	.short	0x0100
        /*0116*/ 	.byte	0x04
	.zero		1


	//   ....[3]....
        /*0118*/ 	.word	0x00000630
        /*011c*/ 	.word	0x000000ff
        /*0120*/ 	.word	0x00000028
        /*0124*/ 	.short	0x0100
        /*0126*/ 	.byte	0x04
	.zero		1


	//   ....[4]....
        /*0128*/ 	.word	0x00000640
        /*012c*/ 	.word	0x000000ff
        /*0130*/ 	.word	0x00000010
        /*0134*/ 	.short	0x0100
        /*0136*/ 	.byte	0x04
	.zero		1


	//   ....[5]....
        /*0138*/ 	.word	0x00000650
        /*013c*/ 	.word	0x000000ff
        /*0140*/ 	.word	0x00000030
        /*0144*/ 	.short	0x0100
        /*0146*/ 	.byte	0x04
	.zero		1


	//   ....[6]....
        /*0148*/ 	.word	0x00000660
        /*014c*/ 	.word	0x000000ff
        /*0150*/ 	.word	0x00000018
        /*0154*/ 	.short	0x0100
        /*0156*/ 	.byte	0x04
	.zero		1


	//   ....[7]....
        /*0158*/ 	.word	0x00000670
        /*015c*/ 	.word	0x000000ff
        /*0160*/ 	.word	0x00000038
        /*0164*/ 	.short	0x0100
        /*0166*/ 	.byte	0x04
	.zero		1


	//   ....[8]....
        /*0168*/ 	.word	0x000007a0
        /*016c*/ 	.word	0x000000ff
        /*0170*/ 	.word	0x00000040
        /*0174*/ 	.short	0x0100
        /*0176*/ 	.byte	0x04
	.zero		1


	//   ....[9]....
        /*0178*/ 	.word	0x000007b0
        /*017c*/ 	.word	0x000000ff
        /*0180*/ 	.word	0x00000048
        /*0184*/ 	.short	0x0100
        /*0186*/ 	.byte	0x04
	.zero		1


	//   ....[10]....
        /*0188*/ 	.word	0x000008a0
        /*018c*/ 	.word	0x000000ff
        /*0190*/ 	.word	0x00000050
        /*0194*/ 	.short	0x0100
        /*0196*/ 	.byte	0x06
	.zero		1


	//   ....[11]....
        /*0198*/ 	.word	0x000008b0
        /*019c*/ 	.word	0x000000ff
        /*01a0*/ 	.word	0x00000058
        /*01a4*/ 	.short	0x0100
        /*01a6*/ 	.byte	0x06
	.zero		1


	//   ....[12]....
        /*01a8*/ 	.word	0x000009f0
        /*01ac*/ 	.word	0x000000ff
        /*01b0*/ 	.word	0x00000060
        /*01b4*/ 	.short	0x0100
        /*01b6*/ 	.byte	0x06
	.zero		1


	//   ....[13]....
        /*01b8*/ 	.word	0x00000a00
        /*01bc*/ 	.word	0x000000ff
        /*01c0*/ 	.word	0x00000070
        /*01c4*/ 	.short	0x0100
        /*01c6*/ 	.byte	0x06
	.zero		1


	//   ....[14]....
        /*01c8*/ 	.word	0x00000a10
        /*01cc*/ 	.word	0x000000ff
        /*01d0*/ 	.word	0x00000068
        /*01d4*/ 	.short	0x0100
        /*01d6*/ 	.byte	0x06
	.zero		1


	//   ....[15]....
        /*01d8*/ 	.word	0x00000a20
        /*01dc*/ 	.word	0x000000ff
        /*01e0*/ 	.word	0x00000078
        /*01e4*/ 	.short	0x0100
        /*01e6*/ 	.byte	0x06
	.zero		1


	//   ....[16]....
        /*01e8*/ 	.word	0x00000b50
        /*01ec*/ 	.word	0x000000ff
        /*01f0*/ 	.word	0x00000080
        /*01f4*/ 	.short	0x0100
        /*01f6*/ 	.byte	0x04
	.zero		1


	//   ....[17]....
        /*01f8*/ 	.word	0x00000b60
        /*01fc*/ 	.word	0x000000ff
        /*0200*/ 	.word	0x000000a0
        /*0204*/ 	.short	0x0100
        /*0206*/ 	.byte	0x04
	.zero		1


	//   ....[18]....
        /*0208*/ 	.word	0x00000b70
        /*020c*/ 	.word	0x000000ff
        /*0210*/ 	.word	0x00000088
        /*0214*/ 	.short	0x0100
        /*0216*/ 	.byte	0x04
	.zero		1


	//   ....[19]....
        /*0218*/ 	.word	0x00000b80
        /*021c*/ 	.word	0x000000ff
        /*0220*/ 	.word	0x000000a8
        /*0224*/ 	.short	0x0100
        /*0226*/ 	.byte	0x04
	.zero		1


	//   ....[20]....
        /*0228*/ 	.word	0x00000b90
        /*022c*/ 	.word	0x000000ff
        /*0230*/ 	.word	0x00000090
        /*0234*/ 	.short	0x0100
        /*0236*/ 	.byte	0x04
	.zero		1


	//   ....[21]....
        /*0238*/ 	.word	0x00000ba0
        /*023c*/ 	.word	0x000000ff
        /*0240*/ 	.word	0x000000b0
        /*0244*/ 	.short	0x0100
        /*0246*/ 	.byte	0x04
	.zero		1


	//   ....[22]....
        /*0248*/ 	.word	0x00000bb0
        /*024c*/ 	.word	0x000000ff
        /*0250*/ 	.word	0x00000098
        /*0254*/ 	.short	0x0100
        /*0256*/ 	.byte	0x04
	.zero		1


	//   ....[23]....
        /*0258*/ 	.word	0x00000bc0
        /*025c*/ 	.word	0x000000ff
        /*0260*/ 	.word	0x000000b8
        /*0264*/ 	.short	0x0100
        /*0266*/ 	.byte	0x04
	.zero		1


	//   ....[24]....
        /*0268*/ 	.word	0x00000cb0
        /*026c*/ 	.word	0x000000ff
        /*0270*/ 	.word	0x000000c0
        /*0274*/ 	.short	0x0100
        /*0276*/ 	.byte	0x04
	.zero		1


	//   ....[25]....
        /*0278*/ 	.word	0x00000cc0
        /*027c*/ 	.word	0x000000ff
        /*0280*/ 	.word	0x000000d0
        /*0284*/ 	.short	0x0100
        /*0286*/ 	.byte	0x04
	.zero		1


	//   ....[26]....
        /*0288*/ 	.word	0x00000cd0
        /*028c*/ 	.word	0x000000ff
        /*0290*/ 	.word	0x000000c8
        /*0294*/ 	.short	0x0100
        /*0296*/ 	.byte	0x04
	.zero		1


	//   ....[27]....
        /*0298*/ 	.word	0x00000ce0
        /*029c*/ 	.word	0x000000ff
        /*02a0*/ 	.word	0x000000d8
        /*02a4*/ 	.short	0x0100
        /*02a6*/ 	.byte	0x04
	.zero		1


	//   ....[28]....
        /*02a8*/ 	.word	0x00001800
        /*02ac*/ 	.word	0x00000000
        /*02b0*/ 	.word	0x000000d0
        /*02b4*/ 	.short	0x010a
        /*02b6*/ 	.byte	0xff
	.zero		1


	//   ....[29]....
        /*02b8*/ 	.word	0x00001830
        /*02bc*/ 	.word	0x00000000
        /*02c0*/ 	.word	0x000000c0
        /*02c4*/ 	.short	0x0101
        /*02c6*/ 	.byte	0xff
	.zero		1


	//   ....[30]....
        /*02c8*/ 	.word	0x00001900
        /*02cc*/ 	.word	0x000000ff
        /*02d0*/ 	.word	0x00000020
        /*02d4*/ 	.short	0x010a
        /*02d6*/ 	.byte	0x04
	.zero		1


	//   ....[31]....
        /*02d8*/ 	.word	0x00001980
        /*02dc*/ 	.word	0x000000ff
        /*02e0*/ 	.word	0x00000020
        /*02e4*/ 	.short	0x010a
        /*02e6*/ 	.byte	0x21
	.zero		1


	//   ....[32]....
        /*02e8*/ 	.word	0x00001b20
        /*02ec*/ 	.word	0x000000ff
        /*02f0*/ 	.word	0x00000020
        /*02f4*/ 	.short	0x010a
        /*02f6*/ 	.byte	0x08
	.zero		1


	//   ....[33]....
        /*02f8*/ 	.word	0x00001c30
        /*02fc*/ 	.word	0x000000ff
        /*0300*/ 	.word	0x00000058
        /*0304*/ 	.short	0x0101
        /*0306*/ 	.byte	0x06
	.zero		1


	//   ....[34]....
        /*0308*/ 	.word	0x00001c50
        /*030c*/ 	.word	0x000000ff
        /*0310*/ 	.word	0x00000020
        /*0314*/ 	.short	0x010a
        /*0316*/ 	.byte	0x04
	.zero		1


	//   ....[35]....
        /*0318*/ 	.word	0x00001cd0
        /*031c*/ 	.word	0x000000ff
        /*0320*/ 	.word	0x00000020
        /*0324*/ 	.short	0x010a
        /*0326*/ 	.byte	0x11
	.zero		1


	//   ....[36]....
        /*0328*/ 	.word	0x00001e70
        /*032c*/ 	.word	0x000000ff
        /*0330*/ 	.word	0x00000020
        /*0334*/ 	.short	0x010a
        /*0336*/ 	.byte	0x07
	.zero		1


	//   ....[37]....
        /*0338*/ 	.word	0x00001fb0
        /*033c*/ 	.word	0x00000003
        /*0340*/ 	.word	0x00000060
        /*0344*/ 	.short	0x010a
        /*0346*/ 	.byte	0xff
	.zero		1


	//   ....[38]....
        /*0348*/ 	.word	0x00002100
        /*034c*/ 	.word	0x00000000
        /*0350*/ 	.word	0x00000000
        /*0354*/ 	.short	0x0101
        /*0356*/ 	.byte	0xff
	.zero		1


	//   ....[39]....
        /*0358*/ 	.word	0x000026a0
        /*035c*/ 	.word	0x000000ff
        /*0360*/ 	.word	0x00000000
        /*0364*/ 	.short	0x010a
        /*0366*/ 	.byte	0x04
	.zero		1


	//   ....[40]....
        /*0368*/ 	.word	0x00002730
        /*036c*/ 	.word	0x000000ff
        /*0370*/ 	.word	0x00000000
        /*0374*/ 	.short	0x010a
        /*0376*/ 	.byte	0x05
	.zero		1


	//   ....[41]....
        /*0378*/ 	.word	0x000027c0
        /*037c*/ 	.word	0x000000ff
        /*0380*/ 	.word	0x00000000
        /*0384*/ 	.short	0x010a
        /*0386*/ 	.byte	0x05
	.zero		1


	//   ....[42]....
        /*0388*/ 	.word	0x00002860
        /*038c*/ 	.word	0x00000000
        /*0390*/ 	.word	0x00000000
        /*0394*/ 	.short	0x010a
        /*0396*/ 	.byte	0xff
	.zero		1


	//   ....[43]....
        /*0398*/ 	.word	0x00002980
        /*039c*/ 	.word	0x00000002
        /*03a0*/ 	.word	0x000000c0
        /*03a4*/ 	.short	0x010a
        /*03a6*/ 	.byte	0xff
	.zero		1


	//   ....[44]....
        /*03a8*/ 	.word	0x000029f0
        /*03ac*/ 	.word	0x00000002
        /*03b0*/ 	.word	0x00000000
        /*03b4*/ 	.short	0x0101
        /*03b6*/ 	.byte	0xff
	.zero		1


	//   ....[45]....
        /*03b8*/ 	.word	0x00002a10
        /*03bc*/ 	.word	0x000000ff
        /*03c0*/ 	.word	0x00000070
        /*03c4*/ 	.short	0x010a
        /*03c6*/ 	.byte	0x04
	.zero		1


	//   ....[46]....
        /*03c8*/ 	.word	0x00002b30
        /*03cc*/ 	.word	0x00000002
        /*03d0*/ 	.word	0x00000060
        /*03d4*/ 	.short	0x010a
        /*03d6*/ 	.byte	0xff
	.zero		1


	//   ....[47]....
        /*03d8*/ 	.word	0x00002c30
        /*03dc*/ 	.word	0x00000002
        /*03e0*/ 	.word	0x00000000
        /*03e4*/ 	.short	0x0101
        /*03e6*/ 	.byte	0xff
	.zero		1


	//   ....[48]....
        /*03e8*/ 	.word	0x00002cc0
        /*03ec*/ 	.word	0x000000ff
        /*03f0*/ 	.word	0x00000070
        /*03f4*/ 	.short	0x0106
        /*03f6*/ 	.byte	0x04
	.zero		1


	//   ....[49]....
        /*03f8*/ 	.word	0x00002ce0
        /*03fc*/ 	.word	0x000000ff
        /*0400*/ 	.word	0x00000070
        /*0404*/ 	.short	0x010a
        /*0406*/ 	.byte	0x04
	.zero		1


	//   ....[50]....
        /*0408*/ 	.word	0x00002d70
        /*040c*/ 	.word	0x000000ff
        /*0410*/ 	.word	0x00000070
        /*0414*/ 	.short	0x0106
        /*0416*/ 	.byte	0x07
	.zero		1


	//   ....[51]....
        /*0418*/ 	.word	0x00002db0
        /*041c*/ 	.word	0x00000000
        /*0420*/ 	.word	0x00000070
        /*0424*/ 	.short	0x010a
        /*0426*/ 	.byte	0xff
	.zero		1


	//   ....[52]....
        /*0428*/ 	.word	0x00003300
        /*042c*/ 	.word	0x00000000
        /*0430*/ 	.word	0x00000060
        /*0434*/ 	.short	0x010a
        /*0436*/ 	.byte	0xff
	.zero		1


	//   ....[53]....
        /*0438*/ 	.word	0x00003400
        /*043c*/ 	.word	0x00000003
        /*0440*/ 	.word	0x00000000
        /*0444*/ 	.short	0x0101
        /*0446*/ 	.byte	0xff
	.zero		1


	//   ....[54]....
        /*0448*/ 	.word	0x00003410
        /*044c*/ 	.word	0x000000ff
        /*0450*/ 	.word	0x00000000
        /*0454*/ 	.short	0x010a
        /*0456*/ 	.byte	0x04
	.zero		1


	//   ....[55]....
        /*0458*/ 	.word	0x00003490
        /*045c*/ 	.word	0x000000ff
        /*0460*/ 	.word	0x000000a0
        /*0464*/ 	.short	0x010a
        /*0466*/ 	.byte	0x1f
	.zero		1


	//   ....[56]....
        /*0468*/ 	.word	0x00003570
        /*046c*/ 	.word	0x000000ff
        /*0470*/ 	.word	0x00000000
        /*0474*/ 	.short	0x010a
        /*0476*/ 	.byte	0x05
	.zero		1


	//   ....[57]....
        /*0478*/ 	.word	0x000036b0
        /*047c*/ 	.word	0x000000ff
        /*0480*/ 	.word	0x00000000
        /*0484*/ 	.short	0x010a
        /*0486*/ 	.byte	0x04
	.zero		1


	//   ....[58]....
        /*0488*/ 	.word	0x00003940
        /*048c*/ 	.word	0x000000ff
        /*0490*/ 	.word	0x00000000
        /*0494*/ 	.short	0x010a
        /*0496*/ 	.byte	0x04
	.zero		1


	//   ....[59]....
        /*0498*/ 	.word	0x000039d0
        /*049c*/ 	.word	0x000000ff
        /*04a0*/ 	.word	0x00000000
        /*04a4*/ 	.short	0x010a
        /*04a6*/ 	.byte	0x05
	.zero		1


	//   ....[60]....
        /*04a8*/ 	.word	0x00003a60
        /*04ac*/ 	.word	0x000000ff
        /*04b0*/ 	.word	0x00000000
        /*04b4*/ 	.short	0x010a
        /*04b6*/ 	.byte	0x05
	.zero		1


	//   ....[61]....
        /*04b8*/ 	.word	0x00003af0
        /*04bc*/ 	.word	0x000000ff
        /*04c0*/ 	.word	0x00000000
        /*04c4*/ 	.short	0x010a
        /*04c6*/ 	.byte	0x04
	.zero		1


	//   ....[62]....
        /*04c8*/ 	.word	0x00003f90
        /*04cc*/ 	.word	0x00000007
        /*04d0*/ 	.word	0x00000060
        /*04d4*/ 	.short	0x010a
        /*04d6*/ 	.byte	0xff
	.zero		1


	//   ....[63]....
        /*04d8*/ 	.word	0x00004100
        /*04dc*/ 	.word	0x00000000
        /*04e0*/ 	.word	0x00000000
        /*04e4*/ 	.short	0x0101
        /*04e6*/ 	.byte	0xff
	.zero		1


	//   ....[64]....
        /*04e8*/ 	.word	0x00004570
        /*04ec*/ 	.word	0x000000ff
        /*04f0*/ 	.word	0x00000058
        /*04f4*/ 	.short	0x010a
        /*04f6*/ 	.byte	0x11
	.zero		1


	//   ....[65]....
        /*04f8*/ 	.word	0x000046f0
        /*04fc*/ 	.word	0x000000ff
        /*0500*/ 	.word	0x00000048
        /*0504*/ 	.short	0x010a
        /*0506*/ 	.byte	0x11
	.zero		1


	//   ....[66]....
        /*0508*/ 	.word	0x00004900
        /*050c*/ 	.word	0x000000ff
        /*0510*/ 	.word	0x00000040
        /*0514*/ 	.short	0x010b
        /*0516*/ 	.byte	0x11
	.zero		1


	//   ....[67]....
        /*0518*/ 	.word	0x00004910
        /*051c*/ 	.word	0x000000ff
        /*0520*/ 	.word	0x00000000
        /*0524*/ 	.short	0x0101
        /*0526*/ 	.byte	0x30
	.zero		1


	//   ....[68]....
        /*0528*/ 	.word	0x00004950
        /*052c*/ 	.word	0x00000000
        /*0530*/ 	.word	0x00000048
        /*0534*/ 	.short	0x010a
        /*0536*/ 	.byte	0xff
	.zero		1


	//   ....[69]....
        /*0538*/ 	.word	0x00004c90
        /*053c*/ 	.word	0x00000003
        /*0540*/ 	.word	0x00000060
        /*0544*/ 	.short	0x010a
        /*0546*/ 	.byte	0xff
	.zero		1


	//   ....[70]....
        /*0548*/ 	.word	0x00004e10
        /*054c*/ 	.word	0x00000000
        /*0550*/ 	.word	0x00000000
        /*0554*/ 	.short	0x0101
        /*0556*/ 	.byte	0xff
	.zero		1


	//   ....[71]....
        /*0558*/ 	.word	0x00005870
        /*055c*/ 	.word	0x000000ff
        /*0560*/ 	.word	0x00000040
        /*0564*/ 	.short	0x010a
        /*0566*/ 	.byte	0x2c
	.zero		1


	//   ....[72]....
        /*0568*/ 	.word	0x00005880
        /*056c*/ 	.word	0x00000016
        /*0570*/ 	.word	0x00000080
        /*0574*/ 	.short	0x010a
        /*0576*/ 	.byte	0xff
	.zero		1


	//   ....[73]....
        /*0578*/ 	.word	0x00005a30
        /*057c*/ 	.word	0x000000ff
        /*0580*/ 	.word	0x00000040
        /*0584*/ 	.short	0x010a
        /*0586*/ 	.byte	0x2c
	.zero		1


	//   ....[74]....
        /*0588*/ 	.word	0x00005b10
        /*058c*/ 	.word	0x000000ff
        /*0590*/ 	.word	0x00000000
        /*0594*/ 	.short	0x0101
        /*0596*/ 	.byte	0x04
	.zero		1


	//   ....[75]....
        /*0598*/ 	.word	0x00005b70
        /*059c*/ 	.word	0x00000016
        /*05a0*/ 	.word	0x00000080
        /*05a4*/ 	.short	0x010a
        /*05a6*/ 	.byte	0xff
	.zero		1


	//   ....[76]....
        /*05a8*/ 	.word	0x00005ee0
        /*05ac*/ 	.word	0x000000ff
        /*05b0*/ 	.word	0x00000000
        /*05b4*/ 	.short	0x0101
        /*05b6*/ 	.byte	0x04
	.zero		1


	//   ....[77]....
        /*05b8*/ 	.word	0x000067c0
        /*05bc*/ 	.word	0x00000000
        /*05c0*/ 	.word	0x000000d0
        /*05c4*/ 	.short	0x010a
        /*05c6*/ 	.byte	0xff
	.zero		1


	//   ....[78]....
        /*05c8*/ 	.word	0x00006820
        /*05cc*/ 	.word	0x00000000
        /*05d0*/ 	.word	0x00000020
        /*05d4*/ 	.short	0x010a
        /*05d6*/ 	.byte	0xff
	.zero		1


	//   ....[79]....
        /*05d8*/ 	.word	0x00006880
        /*05dc*/ 	.word	0x00000000
        /*05e0*/ 	.word	0x00000020
        /*05e4*/ 	.short	0x010a
        /*05e6*/ 	.byte	0xff
	.zero		1


	//   ....[80]....
        /*05e8*/ 	.word	0x000068d0
        /*05ec*/ 	.word	0x00000003
        /*05f0*/ 	.word	0x00000060
        /*05f4*/ 	.short	0x010a
        /*05f6*/ 	.byte	0xff
	.zero		1


	//   ....[81]....
        /*05f8*/ 	.word	0x00006930
        /*05fc*/ 	.word	0x00000000
        /*0600*/ 	.word	0x00000000
        /*0604*/ 	.short	0x010a
        /*0606*/ 	.byte	0xff
	.zero		1


	//   ....[82]....
        /*0608*/ 	.word	0x00006990
        /*060c*/ 	.word	0x00000000
        /*0610*/ 	.word	0x00000000
        /*0614*/ 	.short	0x010a
        /*0616*/ 	.byte	0xff
	.zero		1


	//   ....[83]....
        /*0618*/ 	.word	0x000069f0
        /*061c*/ 	.word	0x00000000
        /*0620*/ 	.word	0x00000000
        /*0624*/ 	.short	0x010a
        /*0626*/ 	.byte	0xff
	.zero		1


	//   ....[84]....
        /*0628*/ 	.word	0x00006a40
        /*062c*/ 	.word	0x00000002
        /*0630*/ 	.word	0x000000c0
        /*0634*/ 	.short	0x010a
        /*0636*/ 	.byte	0xff
	.zero		1


	//   ....[85]....
        /*0638*/ 	.word	0x00006aa0
        /*063c*/ 	.word	0x00000002
        /*0640*/ 	.word	0x00000070
        /*0644*/ 	.short	0x010a
        /*0646*/ 	.byte	0xff
	.zero		1


	//   ....[86]....
        /*0648*/ 	.word	0x00006af0
        /*064c*/ 	.word	0x00000002
        /*0650*/ 	.word	0x00000060
        /*0654*/ 	.short	0x010a
        /*0656*/ 	.byte	0xff
	.zero		1


	//   ....[87]....
        /*0658*/ 	.word	0x00006b50
        /*065c*/ 	.word	0x00000000
        /*0660*/ 	.word	0x00000070
        /*0664*/ 	.short	0x010a
        /*0666*/ 	.byte	0xff
	.zero		1


	//   ....[88]....
        /*0668*/ 	.word	0x00006ba0
        /*066c*/ 	.word	0x00000000
        /*0670*/ 	.word	0x00000060
        /*0674*/ 	.short	0x010a
        /*0676*/ 	.byte	0xff
	.zero		1


	//   ....[89]....
        /*0678*/ 	.word	0x00006c00
        /*067c*/ 	.word	0x00000002
        /*0680*/ 	.word	0x000000a0
        /*0684*/ 	.short	0x010a
        /*0686*/ 	.byte	0xff
	.zero		1


	//   ....[90]....
        /*0688*/ 	.word	0x00006c60
        /*068c*/ 	.word	0x00000000
        /*0690*/ 	.word	0x00000000
        /*0694*/ 	.short	0x010a
        /*0696*/ 	.byte	0xff
	.zero		1


	//   ....[91]....
        /*0698*/ 	.word	0x00006cc0
        /*069c*/ 	.word	0x00000000
        /*06a0*/ 	.word	0x00000000
        /*06a4*/ 	.short	0x010a
        /*06a6*/ 	.byte	0xff
	.zero		1


	//   ....[92]....
        /*06a8*/ 	.word	0x00006d20
        /*06ac*/ 	.word	0x00000000
        /*06b0*/ 	.word	0x00000000
        /*06b4*/ 	.short	0x010a
        /*06b6*/ 	.byte	0xff
	.zero		1


	//   ....[93]....
        /*06b8*/ 	.word	0x00006d80
        /*06bc*/ 	.word	0x00000000
        /*06c0*/ 	.word	0x00000000
        /*06c4*/ 	.short	0x010a
        /*06c6*/ 	.byte	0xff
	.zero		1


	//   ....[94]....
        /*06c8*/ 	.word	0x00006de0
        /*06cc*/ 	.word	0x00000000
        /*06d0*/ 	.word	0x00000000
        /*06d4*/ 	.short	0x010a
        /*06d6*/ 	.byte	0xff
	.zero		1


	//   ....[95]....
        /*06d8*/ 	.word	0x00006e30
        /*06dc*/ 	.word	0x00000007
        /*06e0*/ 	.word	0x00000060
        /*06e4*/ 	.short	0x010a
        /*06e6*/ 	.byte	0xff
	.zero		1


	//   ....[96]....
        /*06e8*/ 	.word	0x00006e90
        /*06ec*/ 	.word	0x00000000
        /*06f0*/ 	.word	0x00000058
        /*06f4*/ 	.short	0x010a
        /*06f6*/ 	.byte	0xff
	.zero		1


	//   ....[97]....
        /*06f8*/ 	.word	0x00006ef0
        /*06fc*/ 	.word	0x00000000
        /*0700*/ 	.word	0x00000048
        /*0704*/ 	.short	0x010a
        /*0706*/ 	.byte	0xff
	.zero		1


	//   ....[98]....
        /*0708*/ 	.word	0x00006f40
        /*070c*/ 	.word	0x00000003
        /*0710*/ 	.word	0x00000060
        /*0714*/ 	.short	0x010a
        /*0716*/ 	.byte	0xff
	.zero		1


	//   ....[99]....
        /*0718*/ 	.word	0x00006fa0
        /*071c*/ 	.word	0x00000000
        /*0720*/ 	.word	0x00000040
        /*0724*/ 	.short	0x010a
        /*0726*/ 	.byte	0xff
	.zero		1


	//   ....[100]....
        /*0728*/ 	.word	0x00006ff0
        /*072c*/ 	.word	0x00000016
        /*0730*/ 	.word	0x00000080
        /*0734*/ 	.short	0x010a
        /*0736*/ 	.byte	0xff
	.zero		1


	//----- nvinfo : EIATTR_NUM_MBARRIERS
	.align		4
.L_47:
        /*0738*/ 	.byte	0x03, 0x38
        /*073a*/ 	.short	0x001c


	//----- nvinfo : EIATTR_EXIT_INSTR_OFFSETS
	.align		4
        /*073c*/ 	.byte	0x04, 0x1c
        /*073e*/ 	.short	(.L_49 - .L_48)


	//   ....[0]....
.L_48:
        /*0740*/ 	.word	0x00002890


	//   ....[1]....
        /*0744*/ 	.word	0x00002d80


	//   ....[2]....
        /*0748*/ 	.word	0x00002de0


	//   ....[3]....
        /*074c*/ 	.word	0x00003d50


	//   ....[4]....
        /*0750*/ 	.word	0x00004980


	//   ....[5]....
        /*0754*/ 	.word	0x000049c0


	//   ....[6]....
        /*0758*/ 	.word	0x000067b0


	//----- nvinfo : EIATTR_MAX_THREADS
	.align		4
.L_49:
        /*075c*/ 	.byte	0x04, 0x05
        /*075e*/ 	.short	(.L_51 - .L_50)
.L_50:
        /*0760*/ 	.word	0x00000100
        /*0764*/ 	.word	0x00000001
        /*0768*/ 	.word	0x00000001


	//----- nvinfo : EIATTR_CRS_STACK_SIZE
	.align		4
.L_51:
        /*076c*/ 	.byte	0x04, 0x1e
        /*076e*/ 	.short	(.L_53 - .L_52)
.L_52:
        /*0770*/ 	.word	0x00000000


	//----- nvinfo : EIATTR_CBANK_PARAM_SIZE
	.align		4
.L_53:
        /*0774*/ 	.byte	0x03, 0x19
        /*0776*/ 	.short	0x0800


	//----- nvinfo : EIATTR_PARAM_CBANK
	.align		4
        /*0778*/ 	.byte	0x04, 0x0a
        /*077a*/ 	.short	(.L_55 - .L_54)
	.align		4
.L_54:
        /*077c*/ 	.word	index@(.nv.constant0._ZN7cutlass13device_kernelINS_4gemm6kernel13GemmUniversalIN4cute5tupleIJiiiiEEENS1_10collective13CollectiveMmaINS1_35MainloopSm100TmaUmmaWarpSpecializedILi4ELi2ELi4ENS5_IJNS4_1CILi1EEENSA_ILi2EEESB_EEEEENS5_IJNSA_ILi64EEESF_NSA_ILi128EEEEEENS_12float_e4m3_tENS5_IJlSB_lEEESI_SJ_NS4_8TiledMMAINS4_8MMA_AtomIJNS4_10MMA_TraitsINS4_19SM100_MMA_F8F6F4_SSEJSI_SI_fSF_SF_NS4_17integral_constantINS4_4UMMA5MajorELSQ_0EEESR_NSO_INSP_7ScaleInELSS_0EEEST_EEEEEENS4_6LayoutINS5_IJSB_SB_SB_EEENS5_IJNSA_ILi0EEESY_SY_EEEEENS5_IJNS4_10UnderscoreES11_S11_EEEEENS4_23SM90_TMA_LOAD_MULTICASTENS4_14ComposedLayoutINS4_7SwizzleILi3ELi4ELi3EEENS4_18smem_ptr_flag_bitsILi8EEENSW_INS5_IJNSA_ILi8EEESG_EEENS5_IJSG_SB_EEEEEEEvNS4_8identityENS4_13SM90_TMA_LOADES1E_vS1F_EENS_8epilogue10collective18CollectiveEpilogueINS1I_23Sm100TmaWarpSpecializedILi1ELi1ELi32ELb0ELb0EEEJSH_NS5_IJNSW_ISF_SB_EES1N_EEESI_SJ_SI_SJ_NS1I_6fusion15FusionCallbacksIS1M_NS1P_17LinearCombinationISI_fSI_fLNS_15FloatRoundStyleE2EEESH_S1O_JEEENS4_5SM1004TMEM4LOAD26SM100_TMEM_LOAD_16dp32b32xES1G_NS15_INS16_ILi2ELi4ELi3EEES19_NSW_INS5_IJS1A_SF_EEENS5_IJSF_SB_EEEEEEENS4_39AutoVectorizingCopyWithAssumedAlignmentILi128EEENS4_14SM90_TMA_STOREES23_S25_S25_EEEvvEEEEvNT_6ParamsE)
        /*0780*/ 	.short	0x0380
        /*0782*/ 	.short	0x0800


	//----- nvinfo : EIATTR_SW_WAR
	.align		4
.L_55:
        /*0784*/ 	.byte	0x04, 0x36
        /*0786*/ 	.short	(.L_57 - .L_56)
.L_56:
        /*0788*/ 	.word	0x00000008
.L_57:


//--------------------- .nv.callgraph             --------------------------
	.section	.nv.callgraph,"",@"SHT_CUDA_CALLGRAPH"
	.align	4
	.sectionentsize	8
	.align		4
        /*0000*/ 	.word	0x00000000
	.align		4
        /*0004*/ 	.word	0xffffffff
	.align		4
        /*0008*/ 	.word	index@(_ZN7cutlass13device_kernelINS_4gemm6kernel13GemmUniversalIN4cute5tupleIJiiiiEEENS1_10collective13CollectiveMmaINS1_35MainloopSm100TmaUmmaWarpSpecializedILi4ELi2ELi4ENS5_IJNS4_1CILi1EEENSA_ILi2EEESB_EEEEENS5_IJNSA_ILi64EEESF_NSA_ILi128EEEEEENS_12float_e4m3_tENS5_IJlSB_lEEESI_SJ_NS4_8TiledMMAINS4_8MMA_AtomIJNS4_10MMA_TraitsINS4_19SM100_MMA_F8F6F4_SSEJSI_SI_fSF_SF_NS4_17integral_constantINS4_4UMMA5MajorELSQ_0EEESR_NSO_INSP_7ScaleInELSS_0EEEST_EEEEEENS4_6LayoutINS5_IJSB_SB_SB_EEENS5_IJNSA_ILi0EEESY_SY_EEEEENS5_IJNS4_10UnderscoreES11_S11_EEEEENS4_23SM90_TMA_LOAD_MULTICASTENS4_14ComposedLayoutINS4_7SwizzleILi3ELi4ELi3EEENS4_18smem_ptr_flag_bitsILi8EEENSW_INS5_IJNSA_ILi8EEESG_EEENS5_IJSG_SB_EEEEEEEvNS4_8identityENS4_13SM90_TMA_LOADES1E_vS1F_EENS_8epilogue10collective18CollectiveEpilogueINS1I_23Sm100TmaWarpSpecializedILi1ELi1ELi32ELb0ELb0EEEJSH_NS5_IJNSW_ISF_SB_EES1N_EEESI_SJ_SI_SJ_NS1I_6fusion15FusionCallbacksIS1M_NS1P_17LinearCombinationISI_fSI_fLNS_15FloatRoundStyleE2EEESH_S1O_JEEENS4_5SM1004TMEM4LOAD26SM100_TMEM_LOAD_16dp32b32xES1G_NS15_INS16_ILi2ELi4ELi3EEES19_NSW_INS5_IJS1A_SF_EEENS5_IJSF_SB_EEEEEEENS4_39AutoVectorizingCopyWithAssumedAlignmentILi128EEENS4_14SM90_TMA_STOREES23_S25_S25_EEEvvEEEEvNT_6ParamsE)
	.align		4
        /*000c*/ 	.word	index@(__assertfail)
	.align		4
        /*0010*/ 	.word	0x00000000
	.align		4
        /*0014*/ 	.word	0xfffffffe
	.align		4
        /*0018*/ 	.word	0x00000000
	.align		4
        /*001c*/ 	.word	0xfffffffd
	.align		4
        /*0020*/ 	.word	0x00000000
	.align		4
        /*0024*/ 	.word	0xfffffffc


//--------------------- .nv.constant4             --------------------------
	.section	.nv.constant4,"a",@progbits
	.align	8
	.align		8
.nv.constant4:
        /*0000*/ 	.dword	__assertfail
	.align		8
        /*0008*/ 	.dword	__unnamed_1
	.align		8
        /*0010*/ 	.dword	__unnamed_2
	.align		8
        /*0018*/ 	.dword	_ZN39_INTERNAL_95ba4bcf_4_k_cu_e82570eb_75844cuda3std3__45__cpo5beginE
	.align		8
        /*0020*/ 	.dword	_ZN39_INTERNAL_95ba4bcf_4_k_cu_e82570eb_75844cuda3std3__45__cpo3endE
	.align		8
        /*0028*/ 	.dword	_ZN39_INTERNAL_95ba4bcf_4_k_cu_e82570eb_75844cuda3std3__45__cpo6cbeginE
	.align		8
        /*0030*/ 	.dword	_ZN39_INTERNAL_95ba4bcf_4_k_cu_e82570eb_75844cuda3std3__45__cpo4cendE
	.align		8
        /*0038*/ 	.dword	_ZN39_INTERNAL_95ba4bcf_4_k_cu_e82570eb_75844cuda3std3__441_GLOBAL__N__95ba4bcf_4_k_cu_e82570eb_75846ignoreE
	.align		8
        /*0040*/ 	.dword	_ZN39_INTERNAL_95ba4bcf_4_k_cu_e82570eb_75844cuda3std3__419piecewise_constructE
	.align		8
        /*0048*/ 	.dword	_ZN39_INTERNAL_95ba4bcf_4_k_cu_e82570eb_75844cuda3std3__48in_placeE
	.align		8
        /*0050*/ 	.dword	_ZN39_INTERNAL_95ba4bcf_4_k_cu_e82570eb_75844cuda3std6ranges3__45__cpo4swapE
	.align		8
        /*0058*/ 	.dword	_ZN39_INTERNAL_95ba4bcf_4_k_cu_e82570eb_75844cuda3std6ranges3__45__cpo9iter_moveE
	.align		8
        /*0060*/ 	.dword	_ZN39_INTERNAL_95ba4bcf_4_k_cu_e82570eb_75844cute7productE
	.align		8
        /*0068*/ 	.dword	_ZN39_INTERNAL_95ba4bcf_4_k_cu_e82570eb_75844cute1_E
	.align		8
        /*0070*/ 	.dword	$str$25
	.align		8
        /*0078*/ 	.dword	$str$26
	.align		8
        /*0080*/ 	.dword	$str$27
	.align		8
        /*0088*/ 	.dword	$str$28


//--------------------- .text._ZN7cutlass13device_kernelINS_4gemm6kernel13GemmUniversalIN4cute5tupleIJiiiiEEENS1_10collective13CollectiveMmaINS1_35MainloopSm100TmaUmmaWarpSpecializedILi4ELi2ELi4ENS5_IJNS4_1CILi1EEENSA_ILi2EEESB_EEEEENS5_IJNSA_ILi64EEESF_NSA_ILi128EEEEEENS_12float_e4m3_tENS5_IJlSB_lEEESI_SJ_NS4_8TiledMMAINS4_8MMA_AtomIJNS4_10MMA_TraitsINS4_19SM100_MMA_F8F6F4_SSEJSI_SI_fSF_SF_NS4_17integral_constantINS4_4UMMA5MajorELSQ_0EEESR_NSO_INSP_7ScaleInELSS_0EEEST_EEEEEENS4_6LayoutINS5_IJSB_SB_SB_EEENS5_IJNSA_ILi0EEESY_SY_EEEEENS5_IJNS4_10UnderscoreES11_S11_EEEEENS4_23SM90_TMA_LOAD_MULTICASTENS4_14ComposedLayoutINS4_7SwizzleILi3ELi4ELi3EEENS4_18smem_ptr_flag_bitsILi8EEENSW_INS5_IJNSA_ILi8EEESG_EEENS5_IJSG_SB_EEEEEEEvNS4_8identityENS4_13SM90_TMA_LOADES1E_vS1F_EENS_8epilogue10collective18CollectiveEpilogueINS1I_23Sm100TmaWarpSpecializedILi1ELi1ELi32ELb0ELb0EEEJSH_NS5_IJNSW_ISF_SB_EES1N_EEESI_SJ_SI_SJ_NS1I_6fusion15FusionCallbacksIS1M_NS1P_17LinearCombinationISI_fSI_fLNS_15FloatRoundStyleE2EEESH_S1O_JEEENS4_5SM1004TMEM4LOAD26SM100_TMEM_LOAD_16dp32b32xES1G_NS15_INS16_ILi2ELi4ELi3EEES19_NSW_INS5_IJS1A_SF_EEENS5_IJSF_SB_EEEEEEENS4_39AutoVectorizingCopyWithAssumedAlignmentILi128EEENS4_14SM90_TMA_STOREES23_S25_S25_EEEvvEEEEvNT_6ParamsE --------------------------
	.section	.text._ZN7cutlass13device_kernelINS_4gemm6kernel13GemmUniversalIN4cute5tupleIJiiiiEEENS1_10collective13CollectiveMmaINS1_35MainloopSm100TmaUmmaWarpSpecializedILi4ELi2ELi4ENS5_IJNS4_1CILi1EEENSA_ILi2EEESB_EEEEENS5_IJNSA_ILi64EEESF_NSA_ILi128EEEEEENS_12float_e4m3_tENS5_IJlSB_lEEESI_SJ_NS4_8TiledMMAINS4_8MMA_AtomIJNS4_10MMA_TraitsINS4_19SM100_MMA_F8F6F4_SSEJSI_SI_fSF_SF_NS4_17integral_constantINS4_4UMMA5MajorELSQ_0EEESR_NSO_INSP_7ScaleInELSS_0EEEST_EEEEEENS4_6LayoutINS5_IJSB_SB_SB_EEENS5_IJNSA_ILi0EEESY_SY_EEEEENS5_IJNS4_10UnderscoreES11_S11_EEEEENS4_23SM90_TMA_LOAD_MULTICASTENS4_14ComposedLayoutINS4_7SwizzleILi3ELi4ELi3EEENS4_18smem_ptr_flag_bitsILi8EEENSW_INS5_IJNSA_ILi8EEESG_EEENS5_IJSG_SB_EEEEEEEvNS4_8identityENS4_13SM90_TMA_LOADES1E_vS1F_EENS_8epilogue10collective18CollectiveEpilogueINS1I_23Sm100TmaWarpSpecializedILi1ELi1ELi32ELb0ELb0EEEJSH_NS5_IJNSW_ISF_SB_EES1N_EEESI_SJ_SI_SJ_NS1I_6fusion15FusionCallbacksIS1M_NS1P_17LinearCombinationISI_fSI_fLNS_15FloatRoundStyleE2EEESH_S1O_JEEENS4_5SM1004TMEM4LOAD26SM100_TMEM_LOAD_16dp32b32xES1G_NS15_INS16_ILi2ELi4ELi3EEES19_NSW_INS5_IJS1A_SF_EEENS5_IJSF_SB_EEEEEEENS4_39AutoVectorizingCopyWithAssumedAlignmentILi128EEENS4_14SM90_TMA_STOREES23_S25_S25_EEEvvEEEEvNT_6ParamsE,"ax",@progbits
	.align	128
.text._ZN7cutlass13device_kernelINS_4gemm6kernel13GemmUniversalIN4cute5tupleIJiiiiEEENS1_10collective13CollectiveMmaINS1_35MainloopSm100TmaUmmaWarpSpecializedILi4ELi2ELi4ENS5_IJNS4_1CILi1EEENSA_ILi2EEESB_EEEEENS5_IJNSA_ILi64EEESF_NSA_ILi128EEEEEENS_12float_e4m3_tENS5_IJlSB_lEEESI_SJ_NS4_8TiledMMAINS4_8MMA_AtomIJNS4_10MMA_TraitsINS4_19SM100_MMA_F8F6F4_SSEJSI_SI_fSF_SF_NS4_17integral_constantINS4_4UMMA5MajorELSQ_0EEESR_NSO_INSP_7ScaleInELSS_0EEEST_EEEEEENS4_6LayoutINS5_IJSB_SB_SB_EEENS5_IJNSA_ILi0EEESY_SY_EEEEENS5_IJNS4_10UnderscoreES11_S11_EEEEENS4_23SM90_TMA_LOAD_MULTICASTENS4_14ComposedLayoutINS4_7SwizzleILi3ELi4ELi3EEENS4_18smem_ptr_flag_bitsILi8EEENSW_INS5_IJNSA_ILi8EEESG_EEENS5_IJSG_SB_EEEEEEEvNS4_8identityENS4_13SM90_TMA_LOADES1E_vS1F_EENS_8epilogue10collective18CollectiveEpilogueINS1I_23Sm100TmaWarpSpecializedILi1ELi1ELi32ELb0ELb0EEEJSH_NS5_IJNSW_ISF_SB_EES1N_EEESI_SJ_SI_SJ_NS1I_6fusion15FusionCallbacksIS1M_NS1P_17LinearCombinationISI_fSI_fLNS_15FloatRoundStyleE2EEESH_S1O_JEEENS4_5SM1004TMEM4LOAD26SM100_TMEM_LOAD_16dp32b32xES1G_NS15_INS16_ILi2ELi4ELi3EEES19_NSW_INS5_IJS1A_SF_EEENS5_IJSF_SB_EEEEEEENS4_39AutoVectorizingCopyWithAssumedAlignmentILi128EEENS4_14SM90_TMA_STOREES23_S25_S25_EEEvvEEEEvNT_6ParamsE:
        .type           _ZN7cutlass13device_kernelINS_4gemm6kernel13GemmUniversalIN4cute5tupleIJiiiiEEENS1_10collective13CollectiveMmaINS1_35MainloopSm100TmaUmmaWarpSpecializedILi4ELi2ELi4ENS5_IJNS4_1CILi1EEENSA_ILi2EEESB_EEEEENS5_IJNSA_ILi64EEESF_NSA_ILi128EEEEEENS_12float_e4m3_tENS5_IJlSB_lEEESI_SJ_NS4_8TiledMMAINS4_8MMA_AtomIJNS4_10MMA_TraitsINS4_19SM100_MMA_F8F6F4_SSEJSI_SI_fSF_SF_NS4_17integral_constantINS4_4UMMA5MajorELSQ_0EEESR_NSO_INSP_7ScaleInELSS_0EEEST_EEEEEENS4_6LayoutINS5_IJSB_SB_SB_EEENS5_IJNSA_ILi0EEESY_SY_EEEEENS5_IJNS4_10UnderscoreES11_S11_EEEEENS4_23SM90_TMA_LOAD_MULTICASTENS4_14ComposedLayoutINS4_7SwizzleILi3ELi4ELi3EEENS4_18smem_ptr_flag_bitsILi8EEENSW_INS5_IJNSA_ILi8EEESG_EEENS5_IJSG_SB_EEEEEEEvNS4_8identityENS4_13SM90_TMA_LOADES1E_vS1F_EENS_8epilogue10collective18CollectiveEpilogueINS1I_23Sm100TmaWarpSpecializedILi1ELi1ELi32ELb0ELb0EEEJSH_NS5_IJNSW_ISF_SB_EES1N_EEESI_SJ_SI_SJ_NS1I_6fusion15FusionCallbacksIS1M_NS1P_17LinearCombinationISI_fSI_fLNS_15FloatRoundStyleE2EEESH_S1O_JEEENS4_5SM1004TMEM4LOAD26SM100_TMEM_LOAD_16dp32b32xES1G_NS15_INS16_ILi2ELi4ELi3EEES19_NSW_INS5_IJS1A_SF_EEENS5_IJSF_SB_EEEEEEENS4_39AutoVectorizingCopyWithAssumedAlignmentILi128EEENS4_14SM90_TMA_STOREES23_S25_S25_EEEvvEEEEvNT_6ParamsE,@function
        .size           _ZN7cutlass13device_kernelINS_4gemm6kernel13GemmUniversalIN4cute5tupleIJiiiiEEENS1_10collective13CollectiveMmaINS1_35MainloopSm100TmaUmmaWarpSpecializedILi4ELi2ELi4ENS5_IJNS4_1CILi1EEENSA_ILi2EEESB_EEEEENS5_IJNSA_ILi64EEESF_NSA_ILi128EEEEEENS_12float_e4m3_tENS5_IJlSB_lEEESI_SJ_NS4_8TiledMMAINS4_8MMA_AtomIJNS4_10MMA_TraitsINS4_19SM100_MMA_F8F6F4_SSEJSI_SI_fSF_SF_NS4_17integral_constantINS4_4UMMA5MajorELSQ_0EEESR_NSO_INSP_7ScaleInELSS_0EEEST_EEEEEENS4_6LayoutINS5_IJSB_SB_SB_EEENS5_IJNSA_ILi0EEESY_SY_EEEEENS5_IJNS4_10UnderscoreES11_S11_EEEEENS4_23SM90_TMA_LOAD_MULTICASTENS4_14ComposedLayoutINS4_7SwizzleILi3ELi4ELi3EEENS4_18smem_ptr_flag_bitsILi8EEENSW_INS5_IJNSA_ILi8EEESG_EEENS5_IJSG_SB_EEEEEEEvNS4_8identityENS4_13SM90_TMA_LOADES1E_vS1F_EENS_8epilogue10collective18CollectiveEpilogueINS1I_23Sm100TmaWarpSpecializedILi1ELi1ELi32ELb0ELb0EEEJSH_NS5_IJNSW_ISF_SB_EES1N_EEESI_SJ_SI_SJ_NS1I_6fusion15FusionCallbacksIS1M_NS1P_17LinearCombinationISI_fSI_fLNS_15FloatRoundStyleE2EEESH_S1O_JEEENS4_5SM1004TMEM4LOAD26SM100_TMEM_LOAD_16dp32b32xES1G_NS15_INS16_ILi2ELi4ELi3EEES19_NSW_INS5_IJS1A_SF_EEENS5_IJSF_SB_EEEEEEENS4_39AutoVectorizingCopyWithAssumedAlignmentILi128EEENS4_14SM90_TMA_STOREES23_S25_S25_EEEvvEEEEvNT_6ParamsE,(.L_x_135 - _ZN7cutlass13device_kernelINS_4gemm6kernel13GemmUniversalIN4cute5tupleIJiiiiEEENS1_10collective13CollectiveMmaINS1_35MainloopSm100TmaUmmaWarpSpecializedILi4ELi2ELi4ENS5_IJNS4_1CILi1EEENSA_ILi2EEESB_EEEEENS5_IJNSA_ILi64EEESF_NSA_ILi128EEEEEENS_12float_e4m3_tENS5_IJlSB_lEEESI_SJ_NS4_8TiledMMAINS4_8MMA_AtomIJNS4_10MMA_TraitsINS4_19SM100_MMA_F8F6F4_SSEJSI_SI_fSF_SF_NS4_17integral_constantINS4_4UMMA5MajorELSQ_0EEESR_NSO_INSP_7ScaleInELSS_0EEEST_EEEEEENS4_6LayoutINS5_IJSB_SB_SB_EEENS5_IJNSA_ILi0EEESY_SY_EEEEENS5_IJNS4_10UnderscoreES11_S11_EEEEENS4_23SM90_TMA_LOAD_MULTICASTENS4_14ComposedLayoutINS4_7SwizzleILi3ELi4ELi3EEENS4_18smem_ptr_flag_bitsILi8EEENSW_INS5_IJNSA_ILi8EEESG_EEENS5_IJSG_SB_EEEEEEEvNS4_8identityENS4_13SM90_TMA_LOADES1E_vS1F_EENS_8epilogue10collective18CollectiveEpilogueINS1I_23Sm100TmaWarpSpecializedILi1ELi1ELi32ELb0ELb0EEEJSH_NS5_IJNSW_ISF_SB_EES1N_EEESI_SJ_SI_SJ_NS1I_6fusion15FusionCallbacksIS1M_NS1P_17LinearCombinationISI_fSI_fLNS_15FloatRoundStyleE2EEESH_S1O_JEEENS4_5SM1004TMEM4LOAD26SM100_TMEM_LOAD_16dp32b32xES1G_NS15_INS16_ILi2ELi4ELi3EEES19_NSW_INS5_IJS1A_SF_EEENS5_IJSF_SB_EEEEEEENS4_39AutoVectorizingCopyWithAssumedAlignmentILi128EEENS4_14SM90_TMA_STOREES23_S25_S25_EEEvvEEEEvNT_6ParamsE)
        .other          _ZN7cutlass13device_kernelINS_4gemm6kernel13GemmUniversalIN4cute5tupleIJiiiiEEENS1_10collective13CollectiveMmaINS1_35MainloopSm100TmaUmmaWarpSpecializedILi4ELi2ELi4ENS5_IJNS4_1CILi1EEENSA_ILi2EEESB_EEEEENS5_IJNSA_ILi64EEESF_NSA_ILi128EEEEEENS_12float_e4m3_tENS5_IJlSB_lEEESI_SJ_NS4_8TiledMMAINS4_8MMA_AtomIJNS4_10MMA_TraitsINS4_19SM100_MMA_F8F6F4_SSEJSI_SI_fSF_SF_NS4_17integral_constantINS4_4UMMA5MajorELSQ_0EEESR_NSO_INSP_7ScaleInELSS_0EEEST_EEEEEENS4_6LayoutINS5_IJSB_SB_SB_EEENS5_IJNSA_ILi0EEESY_SY_EEEEENS5_IJNS4_10UnderscoreES11_S11_EEEEENS4_23SM90_TMA_LOAD_MULTICASTENS4_14ComposedLayoutINS4_7SwizzleILi3ELi4ELi3EEENS4_18smem_ptr_flag_bitsILi8EEENSW_INS5_IJNSA_ILi8EEESG_EEENS5_IJSG_SB_EEEEEEEvNS4_8identityENS4_13SM90_TMA_LOADES1E_vS1F_EENS_8epilogue10collective18CollectiveEpilogueINS1I_23Sm100TmaWarpSpecializedILi1ELi1ELi32ELb0ELb0EEEJSH_NS5_IJNSW_ISF_SB_EES1N_EEESI_SJ_SI_SJ_NS1I_6fusion15FusionCallbacksIS1M_NS1P_17LinearCombinationISI_fSI_fLNS_15FloatRoundStyleE2EEESH_S1O_JEEENS4_5SM1004TMEM4LOAD26SM100_TMEM_LOAD_16dp32b32xES1G_NS15_INS16_ILi2ELi4ELi3EEES19_NSW_INS5_IJS1A_SF_EEENS5_IJSF_SB_EEEEEEENS4_39AutoVectorizingCopyWithAssumedAlignmentILi128EEENS4_14SM90_TMA_STOREES23_S25_S25_EEEvvEEEEvNT_6ParamsE,@"STO_CUDA_ENTRY STV_DEFAULT"
_ZN7cutlass13device_kernelINS_4gemm6kernel13GemmUniversalIN4cute5tupleIJiiiiEEENS1_10collective13CollectiveMmaINS1_35MainloopSm100TmaUmmaWarpSpecializedILi4ELi2ELi4ENS5_IJNS4_1CILi1EEENSA_ILi2EEESB_EEEEENS5_IJNSA_ILi64EEESF_NSA_ILi128EEEEEENS_12float_e4m3_tENS5_IJlSB_lEEESI_SJ_NS4_8TiledMMAINS4_8MMA_AtomIJNS4_10MMA_TraitsINS4_19SM100_MMA_F8F6F4_SSEJSI_SI_fSF_SF_NS4_17integral_constantINS4_4UMMA5MajorELSQ_0EEESR_NSO_INSP_7ScaleInELSS_0EEEST_EEEEEENS4_6LayoutINS5_IJSB_SB_SB_EEENS5_IJNSA_ILi0EEESY_SY_EEEEENS5_IJNS4_10UnderscoreES11_S11_EEEEENS4_23SM90_TMA_LOAD_MULTICASTENS4_14ComposedLayoutINS4_7SwizzleILi3ELi4ELi3EEENS4_18smem_ptr_flag_bitsILi8EEENSW_INS5_IJNSA_ILi8EEESG_EEENS5_IJSG_SB_EEEEEEEvNS4_8identityENS4_13SM90_TMA_LOADES1E_vS1F_EENS_8epilogue10collective18CollectiveEpilogueINS1I_23Sm100TmaWarpSpecializedILi1ELi1ELi32ELb0ELb0EEEJSH_NS5_IJNSW_ISF_SB_EES1N_EEESI_SJ_SI_SJ_NS1I_6fusion15FusionCallbacksIS1M_NS1P_17LinearCombinationISI_fSI_fLNS_15FloatRoundStyleE2EEESH_S1O_JEEENS4_5SM1004TMEM4LOAD26SM100_TMEM_LOAD_16dp32b32xES1G_NS15_INS16_ILi2ELi4ELi3EEES19_NSW_INS5_IJS1A_SF_EEENS5_IJSF_SB_EEEEEEENS4_39AutoVectorizingCopyWithAssumedAlignmentILi128EEENS4_14SM90_TMA_STOREES23_S25_S25_EEEvvEEEEvNT_6ParamsE:
[----:B------:R-:W1:Y:S01]  /*0000*/  LDC R1, c[0x0][0x37c] ;  /* 0x0000df00ff017b82 */ /* 0x000e620000000800 */
[----:B------:R-:W2:Y:S01]  /*0010*/  S2R R76, SR_TID.X ;  /* 0x00000000004c7919 */ /* 0x000ea20000002100 */
[----:B------:R-:W3:Y:S01]  /*0020*/  LDCU.64 UR8, c[0x0][0x890] ;  /* 0x00011200ff0877ac */ /* 0x000ee20008000a00 */
[----:B------:R-:W-:Y:S02]  /*0030*/  PRMT R79, RZ, 0x7610, R79 ;  /* 0x00007610ff4f7816 */ /* 0x000fe4000000004f */
[----:B------:R-:W-:Y:S01]  /*0040*/  ELECT P3, URZ, PT ;  /* 0x0000000000ff782f */ /* 0x000fe20003860000 */
[----:B---3--:R-:W-:-:S04]  /*0050*/  UISETP.NE.U32.AND UP0, UPT, UR8, URZ, UPT ;  /* 0x000000ff0800728c */ /* 0x008fc8000bf05070 */
[----:B------:R-:W-:Y:S01]  /*0060*/  UISETP.NE.AND.EX UP0, UPT, UR9, URZ, UPT, UP0 ;  /* 0x000000ff0900728c */ /* 0x000fe2000bf05300 */
[----:B--2---:R-:W-:-:S05]  /*0070*/  SHF.R.U32.HI R80, RZ, 0x5, R76 ;  /* 0x00000005ff507819 */ /* 0x004fca000001164c */
[----:B------:R-:W2:Y:S02]  /*0080*/  SHFL.IDX PT, R0, R80, RZ, 0x1f ;  /* 0x00001fff50007589 */ /* 0x000ea400000e0000 */
[----:B--2---:R-:W-:Y:S01]  /*0090*/  R2UR UR22, R0 ;  /* 0x00000000001672ca */ /* 0x004fe200000e0000 */
[----:B-1----:R-:W-:-:S14]  /*00a0*/  BRA.U UP0, `(.L_x_0) ;  /* 0x0000000100307547 */ /* 0x002fdc000b800000 */
[----:B------:R-:W1:Y:S02]  /*00b0*/  LDCU.64 UR4, c[0x0][0x888] ;  /* 0x00011100ff0477ac */ /* 0x000e640008000a00 */
[----:B-1----:R-:W-:-:S04]  /*00c0*/  UISETP.NE.U32.AND UP0, UPT, UR4, URZ, UPT ;  /* 0x000000ff0400728c */ /* 0x002fc8000bf05070 */
[----:B------:R-:W-:-:S09]  /*00d0*/  UISETP.NE.AND.EX UP0, UPT, UR5, URZ, UPT, UP0 ;  /* 0x000000ff0500728c */ /* 0x000fd2000bf05300 */
[----:B------:R-:W-:Y:S05]  /*00e0*/  BRA.U !UP0, `(.L_x_1) ;  /* 0x0000000108147547 */ /* 0x000fea000b800000 */
[----:B------:R-:W1:Y:S01]  /*00f0*/  LDC.64 R2, c[0x0][0x888] ;  /* 0x00022200ff027b82 */ /* 0x000e620000000a00 */
[----:B------:R-:W1:Y:S02]  /*0100*/  LDCU.64 UR4, c[0x0][0x358] ;  /* 0x00006b00ff0477ac */ /* 0x000e640008000a00 */
[----:B-1----:R1:W5:Y:S01]  /*0110*/  LDG.E R39, desc[UR4][R2.64] ;  /* 0x0000000402277981 */ /* 0x002362000c1e1900 */
[----:B------:R-:W-:Y:S01]  /*0120*/  HFMA2 R79, -RZ, RZ, 0, 5.9604644775390625e-08 ;  /* 0x00000001ff4f7431 */ /* 0x000fe200000001ff */
[----:B------:R-:W-:Y:S05]  /*0130*/  BRA `(.L_x_0) ;  /* 0x00000000000c7947 */ /* 0x000fea0003800000 */
.L_x_1:
[----:B------:R-:W1:Y:S01]  /*0140*/  LDCU UR4, c[0x0][0x880] ;  /* 0x00011000ff0477ac */ /* 0x000e620008000800 */
[----:B------:R-:W-:Y:S01]  /*0150*/  HFMA2 R79, -RZ, RZ, 0, 5.9604644775390625e-08 ;  /* 0x00000001ff4f7431 */ /* 0x000fe200000001ff */
[----:B-1----:R-:W-:-:S07]  /*0160*/  MOV R39, UR4 ;  /* 0x0000000400277c02 */ /* 0x002fce0008000f00 */
.L_x_0:
[----:B------:R-:W2:Y:S02]  /*0170*/  LDCU.64 UR4, c[0x0][0x8b0] ;  /* 0x00011600ff0477ac */ /* 0x000ea40008000a00 */
[----:B--2---:R-:W-:-:S04]  /*0180*/  UISETP.NE.U32.AND UP0, UPT, UR4, URZ, UPT ;  /* 0x000000ff0400728c */ /* 0x004fc8000bf05070 */
[----:B------:R-:W-:-:S09]  /*0190*/  UISETP.NE.AND.EX UP0, UPT, UR5, URZ, UPT, UP0 ;  /* 0x000000ff0500728c */ /* 0x000fd2000bf05300 */
[----:B------:R-:W-:Y:S05]  /*01a0*/  BRA.U UP0, `(.L_x_2) ;  /* 0x0000000100287547 */ /* 0x000fea000b800000 */
[----:B------:R-:W2:Y:S02]  /*01b0*/  LDCU.64 UR4, c[0x0][0x8a8] ;  /* 0x00011500ff0477ac */ /* 0x000ea40008000a00 */
[----:B--2---:R-:W-:-:S04]  /*01c0*/  UISETP.NE.U32.AND UP0, UPT, UR4, URZ, UPT ;  /* 0x000000ff0400728c */ /* 0x004fc8000bf05070 */
[----:B------:R-:W-:-:S09]  /*01d0*/  UISETP.NE.AND.EX UP0, UPT, UR5, URZ, UPT, UP0 ;  /* 0x000000ff0500728c */ /* 0x000fd2000bf05300 */
[----:B------:R-:W-:Y:S05]  /*01e0*/  BRA.U !UP0, `(.L_x_3) ;  /* 0x0000000108107547 */ /* 0x000fea000b800000 */
[----:B-1----:R-:W1:Y:S01]  /*01f0*/  LDC.64 R2, c[0x0][0x8a8] ;  /* 0x00022a00ff027b82 */ /* 0x002e620000000a00 */
[----:B------:R-:W1:Y:S02]  /*0200*/  LDCU.64 UR4, c[0x0][0x358] ;  /* 0x00006b00ff0477ac */ /* 0x000e640008000a00 */
[----:B-1----:R2:W5:Y:S01]  /*0210*/  LDG.E R38, desc[UR4][R2.64] ;  /* 0x0000000402267981 */ /* 0x002562000c1e1900 */
[----:B------:R-:W-:Y:S05]  /*0220*/  BRA `(.L_x_2) ;  /* 0x0000000000087947 */ /* 0x000fea0003800000 */
.L_x_3:
[----:B------:R-:W2:Y:S02]  /*0230*/  LDCU UR4, c[0x0][0x8a0] ;  /* 0x00011400ff0477ac */ /* 0x000ea40008000800 */
[----:B--2---:R-:W-:Y:S02]  /*0240*/  MOV R38, UR4 ;  /* 0x0000000400267c02 */ /* 0x004fe40008000f00 */
.L_x_2:
[----:B------:R-:W-:Y:S01]  /*0250*/  IMAD.U32 R0, RZ, RZ, UR22 ;  /* 0x00000016ff007e24 */ /* 0x000fe2000f8e00ff */
[----:B------:R-:W-:Y:S04]  /*0260*/  BSSY.RECONVERGENT B0, `(.L_x_4) ;  /* 0x000000c000007945 */ /* 0x000fe80003800200 */
[C---:B------:R-:W-:Y:S02]  /*0270*/  ISETP.NE.OR P1, PT, R0.reuse, 0x1, !P3 ;  /* 0x000000010000780c */ /* 0x040fe40005f25670 */
[----:B------:R-:W-:-:S11]  /*0280*/  ISETP.NE.OR P0, PT, R0, 0x3, !P3 ;  /* 0x000000030000780c */ /* 0x000fd60005f05670 */
[----:B------:R-:W-:Y:S05]  /*0290*/  @P1 BRA `(.L_x_5) ;  /* 0x0000000000201947 */ /* 0x000fea0003800000 */
[----:B------:R-:W3:Y:S02]  /*02a0*/  LDCU.64 UR4, c[0x0][0x348] ;  /* 0x00006900ff0477ac */ /* 0x000ee40008000a00 */
[----:B---3--:R-:W-:Y:S02]  /*02b0*/  UIADD3 UR6, UP1, UPT, UR4, 0x80, URZ ;  /* 0x0000008004067890 */ /* 0x008fe4000ff3e0ff */
[----:B------:R-:W-:Y:S02]  /*02c0*/  UIADD3 UR4, UP0, UPT, UR4, 0x180, URZ ;  /* 0x0000018004047890 */ /* 0x000fe4000ff1e0ff */
[----:B------:R-:W-:Y:S02]  /*02d0*/  UIADD3.X UR7, UPT, UPT, URZ, UR5, URZ, UP1, !UPT ;  /* 0x00000005ff077290 */ /* 0x000fe40008ffe4ff */
[----:B------:R-:W-:-:S07]  /*02e0*/  UIADD3.X UR5, UPT, UPT, URZ, UR5, URZ, UP0, !UPT ;  /* 0x00000005ff057290 */ /* 0x000fce00087fe4ff */
[----:B------:R3:W-:Y:S02]  /*02f0*/  UTMACCTL.PF [UR6] ;  /* 0x00000000060079b9 */ /* 0x0007e40008040000 */
[----:B------:R3:W-:Y:S02]  /*0300*/  UTMACCTL.PF [UR4] ;  /* 0x00000000040079b9 */ /* 0x0007e40008040000 */
[----:B---3--:R-:W-:Y:S01]  /*0310*/  NOP ;  /* 0x0000000000007918 */ /* 0x008fe20000000000 */
.L_x_5:
[----:B------:R-:W-:Y:S05]  /*0320*/  BSYNC.RECONVERGENT B0 ;  /* 0x0000000000007941 */ /* 0x000fea0003800200 */
.L_x_4:
[----:B------:R-:W-:Y:S04]  /*0330*/  BSSY.RECONVERGENT B0, `(.L_x_6) ;  /* 0x000000a000007945 */ /* 0x000fe80003800200 */
        /* <DEDUP_REMOVED lines=9> */
.L_x_7:
[----:B------:R-:W-:Y:S05]  /*03d0*/  BSYNC.RECONVERGENT B0 ;  /* 0x0000000000007941 */ /* 0x000fea0003800200 */
.L_x_6:
[----:B------:R-:W3:Y:S01]  /*03e0*/  LDCU.64 UR4, c[0x0][0x888] ;  /* 0x00011100ff0477ac */ /* 0x000ee20008000a00 */
[----:B------:R-:W-:Y:S02]  /*03f0*/  UISETP.EQ.U32.AND UP1, UPT, UR8, URZ, UPT ;  /* 0x000000ff0800728c */ /* 0x000fe4000bf22070 */
[----:B------:R-:W-:Y:S02]  /*0400*/  UPLOP3.LUT UP3, UPT, UPT, UPT, UPT, 0x80, 0x8 ;  /* 0x000000000008789c */ /* 0x000fe40003f6f070 */
[----:B---3--:R-:W-:-:S04]  /*0410*/  UISETP.NE.U32.AND UP0, UPT, UR4, URZ, UPT ;  /* 0x000000ff0400728c */ /* 0x008fc8000bf05070 */
[----:B------:R-:W-:-:S04]  /*0420*/  UISETP.NE.AND.EX UP0, UPT, UR5, URZ, UPT, UP0 ;  /* 0x000000ff0500728c */ /* 0x000fc8000bf05300 */
[----:B------:R-:W-:-:S04]  /*0430*/  UISETP.EQ.OR.EX UP2, UPT, UR9, URZ, !UP0, UP1 ;  /* 0x000000ff0900728c */ /* 0x000fc8000c742710 */
[----:B------:R-:W-:-:S05]  /*0440*/  UP2UR UR61, UPR, URZ, 0x4 ;  /* 0x00000004ff3d7883 */ /* 0x000fca0008000000 */
[----:B------:R-:W-:Y:S07]  /*0450*/  BRA.U !UP2, `(.L_x_8) ;  /* 0x000000010a207547 */ /* 0x000fee000b800000 */
[----:B------:R-:W-:Y:S01]  /*0460*/  UISETP.NE.U32.AND UP1, UPT, UR8, URZ, UPT ;  /* 0x000000ff0800728c */ /* 0x000fe2000bf25070 */
[----:B-----5:R-:W-:Y:S01]  /*0470*/  FSETP.NEU.AND P0, PT, R39, RZ, PT ;  /* 0x000000ff2700720b */ /* 0x020fe20003f0d000 */
[----:B------:R-:W-:Y:S02]  /*0480*/  USEL UR4, URZ, 0xffffffff, UP0 ;  /* 0xffffffffff047887 */ /* 0x000fe40008000000 */
[----:B------:R-:W-:-:S10]  /*0490*/  UISETP.NE.AND.EX UP1, UPT, UR9, URZ, UPT, UP1 ;  /* 0x000000ff0900728c */ /* 0x000fd4000bf25310 */
[----:B------:R-:W-:Y:S01]  /*04a0*/  VOTEU.ANY UP0, P0 ;  /* 0x0000000000ff7886 */ /* 0x000fe20000000100 */
[----:B------:R-:W-:-:S04]  /*04b0*/  @!UP1 USEL UR4, URZ, 0xffffffff, UP0 ;  /* 0xffffffffff049887 */ /* 0x000fc80008000000 */
[----:B------:R-:W-:-:S04]  /*04c0*/  ULOP3.LUT UR4, UR4, 0x1, URZ, 0xc0, !UPT ;  /* 0x0000000104047892 */ /* 0x000fc8000f8ec0ff */
[----:B------:R-:W-:-:S11]  /*04d0*/  UISETP.NE.U32.AND UP3, UPT, UR4, 0x1, UPT ;  /* 0x000000010400788c */ /* 0x000fd6000bf65070 */
.L_x_8:
[----:B-12---:R-:W1:Y:S01]  /*04e0*/  SHFL.IDX PT, R2, R80, RZ, 0x1f ;  /* 0x00001fff50027589 */ /* 0x006e6200000e0000 */
[----:B------:R-:W-:-:S04]  /*04f0*/  UISETP.NE.AND UP0, UPT, UR22, 0x2, UPT ;  /* 0x000000021600788c */ /* 0x000fc8000bf05270 */
[----:B------:R-:W-:Y:S01]  /*0500*/  USEL UR34, URZ, 0x1, UP0 ;  /* 0x00000001ff227887 */ /* 0x000fe20008000000 */
[----:B-1----:R-:W-:-:S13]  /*0510*/  ISETP.NE.AND P0, PT, R2, RZ, PT ;  /* 0x000000ff0200720c */ /* 0x002fda0003f05270 */
[----:B------:R-:W-:Y:S05]  /*0520*/  @P0 BRA `(.L_x_9) ;  /* 0x0000000000580947 */ /* 0x000fea0003800000 */
[----:B------:R-:W1:Y:S01]  /*0530*/  S2UR UR4, SR_CgaCtaId ;  /* 0x00000000000479c3 */ /* 0x000e620000008800 */
[----:B------:R-:W-:Y:S01]  /*0540*/  UMOV UR5, 0x400 ;  /* 0x0000040000057882 */ /* 0x000fe20000000000 */
[----:B------:R-:W-:Y:S01]  /*0550*/  UMOV UR8, 0x1 ;  /* 0x0000000100087882 */ /* 0x000fe20000000000 */
[----:B------:R-:W-:Y:S01]  /*0560*/  UMOV UR6, 0x2 ;  /* 0x0000000200067882 */ /* 0x000fe20000000000 */
[----:B------:R-:W-:-:S04]  /*0570*/  UIADD3 UR8, UPT, UPT, -UR8, 0x100000, URZ ;  /* 0x0010000008087890 */ /* 0x000fc8000fffe1ff */
[----:B------:R-:W-:Y:S02]  /*0580*/  USHF.L.U32 UR9, UR8, 0xb, URZ ;  /* 0x0000000b08097899 */ /* 0x000fe400080006ff */
[----:B------:R-:W-:Y:S02]  /*0590*/  USHF.L.U32 UR8, UR8, 0x1, URZ ;  /* 0x0000000108087899 */ /* 0x000fe400080006ff */
[----:B------:R-:W-:-:S04]  /*05a0*/  UIADD3 UR6, UPT, UPT, -UR6, 0x100000, URZ ;  /* 0x0010000006067890 */ /* 0x000fc8000fffe1ff */
[----:B------:R-:W-:Y:S02]  /*05b0*/  USHF.L.U32 UR7, UR6, 0xb, URZ ;  /* 0x0000000b06077899 */ /* 0x000fe400080006ff */
[----:B------:R-:W-:Y:S01]  /*05c0*/  USHF.L.U32 UR6, UR6, 0x1, URZ ;  /* 0x0000000106067899 */ /* 0x000fe200080006ff */
[----:B------:R-:W-:Y:S01]  /*05d0*/  ELECT P0, URZ, PT ;  /* 0x0000000000ff782f */ /* 0x000fe20003800000 */
[----:B-1----:R-:W-:Y:S01]  /*05e0*/  ULEA UR4, UR4, UR5, 0x18 ;  /* 0x0000000504047291 */ /* 0x002fe2000f8ec0ff */
[----:B------:R-:W1:Y:S11]  /*05f0*/  FENCE.VIEW.ASYNC.S ;  /* 0x00000000000073c6 */ /* 0x000e760000000000 */
[----:B-1----:R1:W2:Y:S01]  /*0600*/  SYNCS.EXCH.64 URZ, [UR4], UR8 ;  /* 0x0000000804ff75b2 */ /* 0x0022a20008000100 */
[----:B------:R1:W3:Y:S01]  /*0610*/  SYNCS.EXCH.64 URZ, [UR4+0x20], UR6 ;  /* 0x0000200604ff75b2 */ /* 0x0002e20008000100 */
[----:B------:R1:W4:Y:S01]  /*0620*/  SYNCS.EXCH.64 URZ, [UR4+0x8], UR8 ;  /* 0x0000080804ff75b2 */ /* 0x0003220008000100 */
[----:B------:R1:W1:Y:S01]  /*0630*/  SYNCS.EXCH.64 URZ, [UR4+0x28], UR6 ;  /* 0x0000280604ff75b2 */ /* 0x0002620008000100 */
[----:B------:R1:W1:Y:S01]  /*0640*/  SYNCS.EXCH.64 URZ, [UR4+0x10], UR8 ;  /* 0x0000100804ff75b2 */ /* 0x0002620008000100 */
[----:B------:R1:W1:Y:S01]  /*0650*/  SYNCS.EXCH.64 URZ, [UR4+0x30], UR6 ;  /* 0x0000300604ff75b2 */ /* 0x0002620008000100 */
[----:B------:R1:W1:Y:S01]  /*0660*/  SYNCS.EXCH.64 URZ, [UR4+0x18], UR8 ;  /* 0x0000180804ff75b2 */ /* 0x0002620008000100 */
[----:B------:R1:W1:Y:S01]  /*0670*/  SYNCS.EXCH.64 URZ, [UR4+0x38], UR6 ;  /* 0x0000380604ff75b2 */ /* 0x0002620008000100 */
[----:B------:R-:W-:Y:S01]  /*0680*/  NOP ;  /* 0x0000000000007918 */ /* 0x000fe20000000000 */
.L_x_9:
[----:B------:R-:W2:Y:S01]  /*0690*/  SHFL.IDX PT, R2, R80, RZ, 0x1f ;  /* 0x00001fff50027589 */ /* 0x000ea200000e0000 */
[----:B------:R-:W-:Y:S01]  /*06a0*/  NOP ;  /* 0x0000000000007918 */ /* 0x000fe20000000000 */
[----:B--2---:R-:W-:-:S13]  /*06b0*/  ISETP.NE.AND P0, PT, R2, 0x1, PT ;  /* 0x000000010200780c */ /* 0x004fda0003f05270 */
[----:B------:R-:W-:Y:S05]  /*06c0*/  @P0 BRA `(.L_x_10) ;  /* 0x0000000000400947 */ /* 0x000fea0003800000 */
[----:B-1----:R-:W1:Y:S01]  /*06d0*/  S2UR UR4, SR_CgaCtaId ;  /* 0x00000000000479c3 */ /* 0x002e620000008800 */
        /* <DEDUP_REMOVED lines=12> */
[----:B-1----:R2:W1:Y:S01]  /*07a0*/  SYNCS.EXCH.64 URZ, [UR4+0x40], UR8 ;  /* 0x0000400804ff75b2 */ /* 0x0024620008000100 */
[----:B------:R2:W1:Y:S02]  /*07b0*/  SYNCS.EXCH.64 URZ, [UR4+0x48], UR6 ;  /* 0x0000480604ff75b2 */ /* 0x0004640008000100 */
[----:B--2---:R-:W-:Y:S01]  /*07c0*/  NOP ;  /* 0x0000000000007918 */ /* 0x004fe20000000000 */
.L_x_10:
[----:B------:R-:W2:Y:S01]  /*07d0*/  SHFL.IDX PT, R2, R80, RZ, 0x1f ;  /* 0x00001fff50027589 */ /* 0x000ea200000e0000 */
[----:B------:R-:W-:Y:S01]  /*07e0*/  NOP ;  /* 0x0000000000007918 */ /* 0x000fe20000000000 */
[----:B--2---:R-:W-:-:S13]  /*07f0*/  ISETP.NE.AND P0, PT, R2, 0x3, PT ;  /* 0x000000030200780c */ /* 0x004fda0003f05270 */
[----:B------:R-:W-:Y:S05]  /*0800*/  @P0 BRA `(.L_x_11) ;  /* 0x0000000000300947 */ /* 0x000fea0003800000 */
[----:B-1----:R-:W1:Y:S01]  /*0810*/  S2UR UR6, SR_CgaCtaId ;  /* 0x00000000000679c3 */ /* 0x002e620000008800 */
[----:B------:R-:W-:Y:S01]  /*0820*/  UMOV UR4, 0x400 ;  /* 0x0000040000047882 */ /* 0x000fe20000000000 */
[----:B------:R-:W-:Y:S01]  /*0830*/  UMOV UR5, 0x20 ;  /* 0x0000002000057882 */ /* 0x000fe20000000000 */
[----:B------:R-:W-:Y:S01]  /*0840*/  ELECT P0, URZ, PT ;  /* 0x0000000000ff782f */ /* 0x000fe20003800000 */
[----:B-1----:R-:W-:Y:S02]  /*0850*/  ULEA UR6, UR6, UR4, 0x18 ;  /* 0x0000000406067291 */ /* 0x002fe4000f8ec0ff */
[----:B------:R-:W-:-:S04]  /*0860*/  UIADD3 UR4, UPT, UPT, -UR5, 0x100000, URZ ;  /* 0x0010000005047890 */ /* 0x000fc8000fffe1ff */
[----:B------:R-:W-:Y:S02]  /*0870*/  USHF.L.U32 UR5, UR4, 0xb, URZ ;  /* 0x0000000b04057899 */ /* 0x000fe400080006ff */
[----:B------:R-:W-:Y:S01]  /*0880*/  USHF.L.U32 UR4, UR4, 0x1, URZ ;  /* 0x0000000104047899 */ /* 0x000fe200080006ff */
[----:B------:R-:W1:Y:S11]  /*0890*/  FENCE.VIEW.ASYNC.S ;  /* 0x00000000000073c6 */ /* 0x000e760000000000 */
[----:B-1----:R2:W1:Y:S01]  /*08a0*/  SYNCS.EXCH.64 URZ, [UR6+0x50], UR4 ;  /* 0x0000500406ff75b2 */ /* 0x0024620008000100 */
[----:B------:R2:W1:Y:S02]  /*08b0*/  SYNCS.EXCH.64 URZ, [UR6+0x58], UR4 ;  /* 0x0000580406ff75b2 */ /* 0x0004640008000100 */
[----:B--2---:R-:W-:Y:S01]  /*08c0*/  NOP ;  /* 0x0000000000007918 */ /* 0x004fe20000000000 */
.L_x_11:
[----:B------:R-:W2:Y:S01]  /*08d0*/  SHFL.IDX PT, R2, R80, RZ, 0x1f ;  /* 0x00001fff50027589 */ /* 0x000ea200000e0000 */
[----:B------:R-:W-:Y:S01]  /*08e0*/  NOP ;  /* 0x0000000000007918 */ /* 0x000fe20000000000 */
[----:B--2---:R-:W-:-:S13]  /*08f0*/  ISETP.NE.AND P0, PT, R2, 0x4, PT ;  /* 0x000000040200780c */ /* 0x004fda0003f05270 */
[----:B------:R-:W-:Y:S05]  /*0900*/  @P0 BRA `(.L_x_12) ;  /* 0x00000000004c0947 */ /* 0x000fea0003800000 */
[----:B-1----:R-:W1:Y:S01]  /*0910*/  S2UR UR6, SR_CgaCtaId ;  /* 0x00000000000679c3 */ /* 0x002e620000008800 */
[----:B------:R-:W-:Y:S01]  /*0920*/  UMOV UR4, 0x1e0 ;  /* 0x000001e000047882 */ /* 0x000fe20000000000 */
[----:B------:R-:W-:Y:S01]  /*0930*/  UMOV UR5, 0x400 ;  /* 0x0000040000057882 */ /* 0x000fe20000000000 */
[----:B------:R-:W-:Y:S01]  /*0940*/  USEL UR4, UR4, 0x1a0, UP3 ;  /* 0x000001a004047887 */ /* 0x000fe20009800000 */
[----:B------:R-:W-:Y:S01]  /*0950*/  UMOV UR8, 0x1 ;  /* 0x0000000100087882 */ /* 0x000fe20000000000 */
[----:B------:R-:W-:Y:S01]  /*0960*/  ELECT P0, URZ, PT ;  /* 0x0000000000ff782f */ /* 0x000fe20003800000 */
[----:B------:R-:W-:-:S04]  /*0970*/  UIADD3 UR8, UPT, UPT, -UR8, 0x100000, URZ ;  /* 0x0010000008087890 */ /* 0x000fc8000fffe1ff */
[----:B------:R-:W-:Y:S02]  /*0980*/  USHF.L.U32 UR9, UR8, 0xb, URZ ;  /* 0x0000000b08097899 */ /* 0x000fe400080006ff */
[----:B------:R-:W-:Y:S02]  /*0990*/  USHF.L.U32 UR8, UR8, 0x1, URZ ;  /* 0x0000000108087899 */ /* 0x000fe400080006ff */
[----:B-1----:R-:W-:Y:S02]  /*09a0*/  ULEA UR6, UR6, UR5, 0x18 ;  /* 0x0000000506067291 */ /* 0x002fe4000f8ec0ff */
[----:B------:R-:W-:-:S04]  /*09b0*/  UIADD3 UR4, UPT, UPT, -UR4, 0x100000, URZ ;  /* 0x0010000004047890 */ /* 0x000fc8000fffe1ff */
[----:B------:R-:W-:Y:S02]  /*09c0*/  USHF.L.U32 UR5, UR4, 0xb, URZ ;  /* 0x0000000b04057899 */ /* 0x000fe400080006ff */
[----:B------:R-:W-:Y:S01]  /*09d0*/  USHF.L.U32 UR4, UR4, 0x1, URZ ;  /* 0x0000000104047899 */ /* 0x000fe200080006ff */
[----:B------:R-:W1:Y:S03]  /*09e0*/  FENCE.VIEW.ASYNC.S ;  /* 0x00000000000073c6 */ /* 0x000e660000000000 */
[----:B-1----:R2:W1:Y:S08]  /*09f0*/  SYNCS.EXCH.64 URZ, [UR6+0x60], UR8 ;  /* 0x0000600806ff75b2 */ /* 0x0024700008000100 */
[----:B------:R2:W1:Y:S01]  /*0a00*/  SYNCS.EXCH.64 URZ, [UR6+0x70], UR4 ;  /* 0x0000700406ff75b2 */ /* 0x0004620008000100 */
[----:B------:R2:W1:Y:S01]  /*0a10*/  SYNCS.EXCH.64 URZ, [UR6+0x68], UR8 ;  /* 0x0000680806ff75b2 */ /* 0x0004620008000100 */
[----:B------:R2:W1:Y:S02]  /*0a20*/  SYNCS.EXCH.64 URZ, [UR6+0x78], UR4 ;  /* 0x0000780406ff75b2 */ /* 0x0004640008000100 */
[----:B--2---:R-:W-:Y:S01]  /*0a30*/  NOP ;  /* 0x0000000000007918 */ /* 0x004fe20000000000 */
.L_x_12:
        /* <DEDUP_REMOVED lines=18> */
[----:B------:R2:W1:Y:S01]  /*0b60*/  SYNCS.EXCH.64 URZ, [UR4+0xa0], UR6 ;  /* 0x0000a00604ff75b2 */ /* 0x0004620008000100 */
[----:B------:R2:W1:Y:S01]  /*0b70*/  SYNCS.EXCH.64 URZ, [UR4+0x88], UR8 ;  /* 0x0000880804ff75b2 */ /* 0x0004620008000100 */
[----:B------:R2:W1:Y:S01]  /*0b80*/  SYNCS.EXCH.64 URZ, [UR4+0xa8], UR6 ;  /* 0x0000a80604ff75b2 */ /* 0x0004620008000100 */
[----:B------:R2:W1:Y:S01]  /*0b90*/  SYNCS.EXCH.64 URZ, [UR4+0x90], UR8 ;  /* 0x0000900804ff75b2 */ /* 0x0004620008000100 */
[----:B------:R2:W1:Y:S01]  /*0ba0*/  SYNCS.EXCH.64 URZ, [UR4+0xb0], UR6 ;  /* 0x0000b00604ff75b2 */ /* 0x0004620008000100 */
[----:B------:R2:W1:Y:S01]  /*0bb0*/  SYNCS.EXCH.64 URZ, [UR4+0x98], UR8 ;  /* 0x0000980804ff75b2 */ /* 0x0004620008000100 */
[----:B------:R2:W1:Y:S02]  /*0bc0*/  SYNCS.EXCH.64 URZ, [UR4+0xb8], UR6 ;  /* 0x0000b80604ff75b2 */ /* 0x0004640008000100 */
[----:B--2---:R-:W-:Y:S01]  /*0bd0*/  NOP ;  /* 0x0000000000007918 */ /* 0x004fe20000000000 */
.L_x_13:
[----:B------:R-:W2:Y:S01]  /*0be0*/  SHFL.IDX PT, R2, R80, RZ, 0x1f ;  /* 0x00001fff50027589 */ /* 0x000ea200000e0000 */
[----:B------:R-:W1:Y:S01]  /*0bf0*/  S2UR UR48, SR_CgaCtaId ;  /* 0x00000000003079c3 */ /* 0x000e620000008800 */
[----:B------:R-:W-:Y:S01]  /*0c00*/  NOP ;  /* 0x0000000000007918 */ /* 0x000fe20000000000 */
[----:B--2---:R-:W-:-:S13]  /*0c10*/  ISETP.NE.AND P0, PT, R2, 0x3, PT ;  /* 0x000000030200780c */ /* 0x004fda0003f05270 */
[----:B-1----:R-:W-:Y:S05]  /*0c20*/  @P0 BRA `(.L_x_14) ;  /* 0x0000000000340947 */ /* 0x002fea0003800000 */
[----:B------:R-:W-:Y:S01]  /*0c30*/  UMOV UR4, 0x400 ;  /* 0x0000040000047882 */ /* 0x000fe20000000000 */
[----:B------:R-:W-:Y:S01]  /*0c40*/  UMOV UR6, 0x20 ;  /* 0x0000002000067882 */ /* 0x000fe20000000000 */
[----:B------:R-:W-:Y:S02]  /*0c50*/  ULEA UR4, UR48, UR4, 0x18 ;  /* 0x0000000430047291 */ /* 0x000fe4000f8ec0ff */
[----:B------:R-:W-:-:S04]  /*0c60*/  UIADD3 UR6, UPT, UPT, -UR6, 0x100000, URZ ;  /* 0x0010000006067890 */ /* 0x000fc8000fffe1ff */
[----:B------:R-:W-:Y:S02]  /*0c70*/  USHF.L.U32 UR7, UR6, 0xb, URZ ;  /* 0x0000000b06077899 */ /* 0x000fe400080006ff */
[----:B------:R-:W-:Y:S01]  /*0c80*/  USHF.L.U32 UR6, UR6, 0x1, URZ ;  /* 0x0000000106067899 */ /* 0x000fe200080006ff */
[----:B------:R-:W-:Y:S01]  /*0c90*/  ELECT P0, URZ, PT ;  /* 0x0000000000ff782f */ /* 0x000fe20003800000 */
[----:B------:R-:W1:Y:S10]  /*0ca0*/  FENCE.VIEW.ASYNC.S ;  /* 0x00000000000073c6 */ /* 0x000e740000000000 */
[----:B-1----:R1:W2:Y:S01]  /*0cb0*/  SYNCS.EXCH.64 URZ, [UR4+0xc0], UR6 ;  /* 0x0000c00604ff75b2 */ /* 0x0022a20008000100 */
[----:B------:R1:W1:Y:S01]  /*0cc0*/  SYNCS.EXCH.64 URZ, [UR4+0xd0], UR6 ;  /* 0x0000d00604ff75b2 */ /* 0x0002620008000100 */
[----:B------:R1:W1:Y:S01]  /*0cd0*/  SYNCS.EXCH.64 URZ, [UR4+0xc8], UR6 ;  /* 0x0000c80604ff75b2 */ /* 0x0002620008000100 */
[----:B------:R1:W1:Y:S01]  /*0ce0*/  SYNCS.EXCH.64 URZ, [UR4+0xd8], UR6 ;  /* 0x0000d80604ff75b2 */ /* 0x0002620008000100 */
[----:B------:R-:W-:Y:S01]  /*0cf0*/  NOP ;  /* 0x0000000000007918 */ /* 0x000fe20000000000 */
.L_x_14:
[----:B-1----:R-:W1:Y:S01]  /*0d00*/  LDCU UR4, c[0x0][0x36c] ;  /* 0x00006d80ff0477ac */ /* 0x002e620008000800 */
[----:B------:R-:W-:Y:S01]  /*0d10*/  ISETP.NE.OR P3, PT, R0, 0x2, !P3 ;  /* 0x000000020000780c */ /* 0x000fe20005f65670 */
[----:B------:R-:W-:Y:S01]  /*0d20*/  NOP ;  /* 0x0000000000007918 */ /* 0x000fe20000000000 */
[----:B------:R-:W-:Y:S01]  /*0d30*/  LOP3.LUT R0, R76, 0x1f, RZ, 0xc0, !PT ;  /* 0x0000001f4c007812 */ /* 0x000fe200078ec0ff */
[----:B------:R-:W-:Y:S02]  /*0d40*/  UISETP.NE.AND UP4, UPT, UR22, URZ, UPT ;  /* 0x000000ff1600728c */ /* 0x000fe4000bf85270 */
[----:B-1----:R-:W-:-:S09]  /*0d50*/  UISETP.EQ.U32.AND UP5, UPT, UR4, 0x1, UPT ;  /* 0x000000010400788c */ /* 0x002fd2000bfa2070 */
[----:B------:R-:W-:Y:S05]  /*0d60*/  BRA.U !UP5, `(.L_x_15) ;  /* 0x000000010d087547 */ /* 0x000fea000b800000 */
[----:B--234-:R-:W-:Y:S01]  /*0d70*/  UCGABAR_ARV ;  /* 0x00000000000079c7 */ /* 0x01cfe20008000000 */
[----:B------:R-:W-:Y:S05]  /*0d80*/  BRA `(.L_x_16) ;  /* 0x0000000000047947 */ /* 0x000fea0003800000 */
.L_x_15:
[----:B--234-:R-:W-:Y:S01]  /*0d90*/  NOP ;  /* 0x0000000000007918 */ /* 0x01cfe20000000000 */
.L_x_16:
[----:B------:R-:W1:Y:S01]  /*0da0*/  S2UR UR7, SR_CTAID.X ;  /* 0x00000000000779c3 */ /* 0x000e620000002500 */
[----:B------:R-:W-:-:S05]  /*0db0*/  CS2R.32 R3, SR_CgaSize ;  /* 0x0000000000037805 */ /* 0x000fca0000008a00 */
[----:B------:R-:W-:-:S05]  /*0dc0*/  IMAD R3, R3, -0xa0, RZ ;  /* 0xffffff6003037824 */ /* 0x000fca00078e02ff */
[----:B------:R-:W-:-:S14]  /*0dd0*/  R2UR UR5, R3 ;  /* 0x00000000030572ca */ /* 0x000fdc00000e0000 */
[----:B------:R-:W2:Y:S01]  /*0de0*/  LDCU UR5, c[0x0][UR5+0x2b0] ;  /* 0x00005600050577ac */ /* 0x000ea20008000800 */
[----:B------:R-:W-:-:S05]  /*0df0*/  CS2R.32 R3, SR_CgaSize ;  /* 0x0000000000037805 */ /* 0x000fca0000008a00 */
[----:B------:R-:W-:-:S05]  /*0e00*/  IMAD R3, R3, -0xa0, RZ ;  /* 0xffffff6003037824 */ /* 0x000fca00078e02ff */
[----:B------:R-:W-:-:S14]  /*0e10*/  R2UR UR4, R3 ;  /* 0x00000000030472ca */ /* 0x000fdc00000e0000 */
[----:B------:R-:W3:Y:S01]  /*0e20*/  LDCU UR4, c[0x0][UR4+0x2b4] ;  /* 0x00005680040477ac */ /* 0x000ee20008000800 */
[----:B------:R-:W4:Y:S01]  /*0e30*/  S2UR UR8, SR_CTAID.Y ;  /* 0x00000000000879c3 */ /* 0x000f220000002600 */
[----:B------:R-:W3:Y:S01]  /*0e40*/  LDCU UR23, c[0x0][0xb24] ;  /* 0x00016480ff1777ac */ /* 0x000ee20008000800 */
[----:B------:R-:W-:-:S05]  /*0e50*/  CS2R.32 R3, SR_CgaSize ;  /* 0x0000000000037805 */ /* 0x000fca0000008a00 */
[----:B------:R-:W-:-:S05]  /*0e60*/  IMAD R3, R3, -0xa0, RZ ;  /* 0xffffff6003037824 */ /* 0x000fca00078e02ff */
[----:B------:R-:W-:-:S14]  /*0e70*/  R2UR UR60, R3 ;  /* 0x00000000033c72ca */ /* 0x000fdc00000e0000 */
[----:B------:R-:W3:Y:S01]  /*0e80*/  LDCU UR60, c[0x0][UR60+0x2a0] ;  /* 0x000054003c3c77ac */ /* 0x000ee20008000800 */
[----:B------:R-:W1:Y:S01]  /*0e90*/  S2UR UR36, SR_CTAID.Z ;  /* 0x00000000002479c3 */ /* 0x000e620000002700 */
[----:B------:R-:W-:-:S05]  /*0ea0*/  CS2R.32 R3, SR_CgaSize ;  /* 0x0000000000037805 */ /* 0x000fca0000008a00 */
[----:B------:R-:W-:-:S05]  /*0eb0*/  IMAD R3, R3, -0xa0, RZ ;  /* 0xffffff6003037824 */ /* 0x000fca00078e02ff */
[----:B------:R-:W-:-:S14]  /*0ec0*/  R2UR UR57, R3 ;  /* 0x00000000033972ca */ /* 0x000fdc00000e0000 */
[----:B------:R-:W3:Y:S01]  /*0ed0*/  LDCU UR57, c[0x0][UR57+0x2a4] ;  /* 0x00005480393977ac */ /* 0x000ee20008000800 */
[----:B------:R-:W3:Y:S01]  /*0ee0*/  LDCU UR40, c[0x0][0xb24] ;  /* 0x00016480ff2877ac */ /* 0x000ee20008000800 */
[----:B-1----:R-:W-:Y:S01]  /*0ef0*/  I2FP.F32.U32 R3, UR7 ;  /* 0x0000000700037c45 */ /* 0x002fe20008201000 */
[----:B------:R-:W1:Y:S04]  /*0f00*/  LDCU UR26, c[0x0][0xb30] ;  /* 0x00016600ff1a77ac */ /* 0x000e680008000800 */
[----:B--2---:R-:W-:Y:S01]  /*0f10*/  FMUL R3, R3, UR5 ;  /* 0x0000000503037c20 */ /* 0x004fe20008400000 */
[----:B------:R-:W-:Y:S01]  /*0f20*/  USHF.L.U32 UR24, UR48, 0xc, URZ ;  /* 0x0000000c30187899 */ /* 0x000fe200080006ff */
[----:B----4-:R-:W-:Y:S01]  /*0f30*/  I2FP.F32.U32 R2, UR8 ;  /* 0x0000000800027c45 */ /* 0x010fe20008201000 */
[----:B---3--:R-:W-:-:S03]  /*0f40*/  UISETP.GE.AND UP2, UPT, UR23, 0x1, UPT ;  /* 0x000000011700788c */ /* 0x008fc6000bf46270 */
[----:B------:R-:W2:Y:S01]  /*0f50*/  F2I.U32.TRUNC.NTZ R3, R3 ;  /* 0x0000000300037305 */ /* 0x000ea2000020f000 */
[----:B------:R-:W-:Y:S01]  /*0f60*/  UMOV UR46, UR7 ;  /* 0x00000007002e7c82 */ /* 0x000fe20008000000 */
[----:B------:R-:W-:Y:S01]  /*0f70*/  FMUL R2, R2, UR4 ;  /* 0x0000000402027c20 */ /* 0x000fe20008400000 */
[----:B------:R-:W-:-:S05]  /*0f80*/  UMOV UR45, UR8 ;  /* 0x00000008002d7c82 */ /* 0x000fca0008000000 */
[----:B------:R-:W3:Y:S01]  /*0f90*/  F2I.U32.TRUNC.NTZ R2, R2 ;  /* 0x0000000200027305 */ /* 0x000ee2000020f000 */
[----:B--2---:R-:W-:Y:S02]  /*0fa0*/  R2UR UR4, R3 ;  /* 0x00000000030472ca */ /* 0x004fe400000e0000 */
[----:B---3--:R-:W-:Y:S02]  /*0fb0*/  R2UR UR6, R2 ;  /* 0x00000000020672ca */ /* 0x008fe400000e0000 */
[----:B------:R-:W-:-:S09]  /*0fc0*/  PRMT R2, RZ, 0x7610, R2 ;  /* 0x00007610ff027816 */ /* 0x000fd20000000002 */
[----:B------:R-:W-:-:S04]  /*0fd0*/  UIADD3 UR5, UPT, UPT, -UR4, URZ, URZ ;  /* 0x000000ff04057290 */ /* 0x000fc8000fffe1ff */
[----:B------:R-:W-:Y:S02]  /*0fe0*/  UIMAD UR60, UR60, UR5, UR7 ;  /* 0x000000053c3c72a4 */ /* 0x000fe4000f8e0207 */
[----:B------:R-:W-:-:S04]  /*0ff0*/  UIADD3 UR4, UPT, UPT, -UR6, URZ, URZ ;  /* 0x000000ff06047290 */ /* 0x000fc8000fffe1ff */
[----:B------:R-:W-:Y:S01]  /*1000*/  UIMAD UR57, UR57, UR4, UR8 ;  /* 0x00000004393972a4 */ /* 0x000fe2000f8e0208 */
[----:B-1----:R-:W-:Y:S11]  /*1010*/  BRA.U UP4, `(.L_x_17) ;  /* 0x0000000104247547 */ /* 0x002ff6000b800000 */
[----:B------:R-:W-:Y:S02]  /*1020*/  UISETP.NE.AND UP0, UPT, UR57, URZ, UPT ;  /* 0x000000ff3900728c */ /* 0x000fe4000bf05270 */
[----:B------:R-:W-:Y:S02]  /*1030*/  UISETP.NE.AND UP1, UPT, UR57, 0x1, UPT ;  /* 0x000000013900788c */ /* 0x000fe4000bf25270 */
[----:B------:R-:W-:Y:S02]  /*1040*/  UISETP.EQ.OR UP0, UPT, UR60, URZ, !UP0 ;  /* 0x000000ff3c00728c */ /* 0x000fe4000c702670 */
[----:B------:R-:W-:Y:S02]  /*1050*/  USEL UR4, URZ, 0x2, UP1 ;  /* 0x00000002ff047887 */ /* 0x000fe40008800000 */
[----:B------:R-:W-:Y:S02]  /*1060*/  USEL UR5, URZ, 0x1, !UP0 ;  /* 0x00000001ff057887 */ /* 0x000fe4000c000000 */
[----:B------:R-:W-:-:S04]  /*1070*/  UISETP.NE.AND UP0, UPT, UR60, URZ, UPT ;  /* 0x000000ff3c00728c */ /* 0x000fc8000bf05270 */
[----:B------:R-:W-:-:S04]  /*1080*/  USEL UR4, UR4, 0x2, UP0 ;  /* 0x0000000204047887 */ /* 0x000fc80008000000 */
[----:B------:R-:W-:-:S06]  /*1090*/  UIADD3 UR4, UPT, UPT, UR5, UR4, URZ ;  /* 0x0000000405047290 */ /* 0x000fcc000fffe0ff */
[----:B------:R-:W-:Y:S02]  /*10a0*/  MOV R2, UR4 ;  /* 0x0000000400027c02 */ /* 0x000fe40008000f00 */
.L_x_17:
[----:B------:R-:W-:Y:S05]  /*10b0*/  BRA.U !UP2, `(.L_x_18) ;  /* 0x000000010ad47547 */ /* 0x000fea000b800000 */
[----:B------:R-:W1:Y:S01]  /*10c0*/  LDCU.128 UR12, c[0x0][0xb10] ;  /* 0x00016200ff0c77ac */ /* 0x000e620008000c00 */
[----:B------:R-:W2:Y:S01]  /*10d0*/  LDCU UR6, c[0x0][0x370] ;  /* 0x00006e00ff0677ac */ /* 0x000ea20008000800 */
[----:B------:R-:W3:Y:S01]  /*10e0*/  LDCU UR5, c[0x0][0x374] ;  /* 0x00006e80ff0577ac */ /* 0x000ee20008000800 */
[----:B------:R-:W4:Y:S01]  /*10f0*/  LDCU UR25, c[0x0][0xb0c] ;  /* 0x00016180ff1977ac */ /* 0x000f220008000800 */
[----:B------:R-:W4:Y:S01]  /*1100*/  LDCU UR4, c[0x0][0xb20] ;  /* 0x00016400ff0477ac */ /* 0x000f220008000800 */
[----:B------:R-:W4:Y:S01]  /*1110*/  LDCU.64 UR8, c[0x0][0xb28] ;  /* 0x00016500ff0877ac */ /* 0x000f220008000a00 */
[----:B-1----:R-:W-:Y:S02]  /*1120*/  UISETP.NE.AND UP0, UPT, UR14, 0x1, UPT ;  /* 0x000000010e00788c */ /* 0x002fe4000bf05270 */
[----:B---3--:R-:W-:Y:S02]  /*1130*/  UIMAD.WIDE.U32 UR10, UR5, UR15, URZ ;  /* 0x0000000f050a72a5 */ /* 0x008fe4000f8e00ff */
[----:B--2---:R-:W-:-:S02]  /*1140*/  UIMAD.WIDE.U32 UR18, UR6, UR12, URZ ;  /* 0x0000000c061272a5 */ /* 0x004fc4000f8e00ff */
[----:B----4-:R-:W-:Y:S02]  /*1150*/  UISETP.NE.AND UP1, UPT, UR25, 0x1, UPT ;  /* 0x000000011900788c */ /* 0x010fe4000bf25270 */
[----:B------:R-:W-:Y:S01]  /*1160*/  UISETP.NE.AND UP2, UPT, UR23, 0x1, UPT ;  /* 0x000000011700788c */ /* 0x000fe2000bf45270 */
[----:B------:R-:W-:Y:S02]  /*1170*/  UMOV UR10, UR11 ;  /* 0x0000000b000a7c82 */ /* 0x000fe40008000000 */
[----:B------:R-:W-:Y:S01]  /*1180*/  UMOV UR18, UR19 ;  /* 0x0000001300127c82 */ /* 0x000fe20008000000 */
[----:B------:R-:W-:Y:S02]  /*1190*/  @UP0 USHF.R.U32.HI UR5, URZ, UR4, UR10 ;  /* 0x00000004ff050299 */ /* 0x000fe4000801160a */
[----:B------:R-:W-:Y:S02]  /*11a0*/  UIMAD.WIDE.U32 UR20, UR45, UR15, URZ ;  /* 0x0000000f2d1472a5 */ /* 0x000fe4000f8e00ff */
[----:B------:R-:W-:-:S02]  /*11b0*/  UIMAD.WIDE.U32 UR10, UR5, UR8, URZ ;  /* 0x00000008050a72a5 */ /* 0x000fc4000f8e00ff */
[----:B------:R-:W-:Y:S02]  /*11c0*/  @UP1 USHF.R.U32.HI UR6, URZ, UR13, UR18 ;  /* 0x0000000dff061299 */ /* 0x000fe40008011612 */
[----:B------:R-:W-:Y:S02]  /*11d0*/  UIMAD.WIDE.U32 UR16, UR46, UR12, URZ ;  /* 0x0000000c2e1072a5 */ /* 0x000fe4000f8e00ff */
[----:B------:R-:W-:Y:S01]  /*11e0*/  UIMAD.WIDE.U32 UR18, UR6, UR8, URZ ;  /* 0x00000008061272a5 */ /* 0x000fe2000f8e00ff */
[----:B------:R-:W-:Y:S01]  /*11f0*/  UMOV UR20, UR21 ;  /* 0x0000001500147c82 */ /* 0x000fe20008000000 */
[----:B------:R-:W-:Y:S01]  /*1200*/  UMOV UR10, UR11 ;  /* 0x0000000b000a7c82 */ /* 0x000fe20008000000 */
[----:B------:R-:W-:Y:S02]  /*1210*/  USHF.R.U32.HI UR20, URZ, UR4, UR20 ;  /* 0x00000004ff147299 */ /* 0x000fe40008011614 */
[----:B------:R-:W-:Y:S02]  /*1220*/  @UP2 USHF.R.U32.HI UR5, URZ, UR9, UR10 ;  /* 0x00000009ff052299 */ /* 0x000fe4000801160a */
[----:B------:R-:W-:Y:S01]  /*1230*/  UMOV UR7, UR19 ;  /* 0x0000001300077c82 */ /* 0x000fe20008000000 */
[----:B------:R-:W-:Y:S01]  /*1240*/  UMOV UR16, UR17 ;  /* 0x0000001100107c82 */ /* 0x000fe20008000000 */
[----:B------:R-:W-:-:S02]  /*1250*/  @UP2 USHF.R.U32.HI UR6, URZ, UR9, UR7 ;  /* 0x00000009ff062299 */ /* 0x000fc40008011607 */
[----:B------:R-:W-:Y:S02]  /*1260*/  USHF.R.U32.HI UR13, URZ, UR13, UR16 ;  /* 0x0000000dff0d7299 */ /* 0x000fe40008011610 */
[----:B------:R-:W-:Y:S02]  /*1270*/  USEL UR4, UR45, UR20, !UP0 ;  /* 0x000000142d047287 */ /* 0x000fe4000c000000 */
[----:B------:R-:W-:Y:S02]  /*1280*/  UIMAD UR7, UR5, UR23, URZ ;  /* 0x00000017050772a4 */ /* 0x000fe4000f8e02ff */
[----:B------:R-:W-:Y:S02]  /*1290*/  USEL UR5, UR46, UR13, !UP1 ;  /* 0x0000000d2e057287 */ /* 0x000fe4000c800000 */
[----:B------:R-:W-:Y:S02]  /*12a0*/  UIMAD UR12, UR6, UR23, URZ ;  /* 0x00000017060c72a4 */ /* 0x000fe4000f8e02ff */
[----:B------:R-:W-:-:S02]  /*12b0*/  UISETP.GE.AND UP0, UPT, UR4, UR7, UPT ;  /* 0x000000070400728c */ /* 0x000fc4000bf06270 */
[----:B------:R-:W-:Y:S02]  /*12c0*/  UIMAD.WIDE.U32 UR10, UR4, UR8, URZ ;  /* 0x00000008040a72a5 */ /* 0x000fe4000f8e00ff */
[----:B------:R-:W-:Y:S02]  /*12d0*/  UISETP.GE.OR UP0, UPT, UR5, UR12, UP0 ;  /* 0x0000000c0500728c */ /* 0x000fe40008706670 */
[----:B------:R-:W-:Y:S02]  /*12e0*/  UIMAD.WIDE.U32 UR12, UR5, UR8, URZ ;  /* 0x00000008050c72a5 */ /* 0x000fe4000f8e00ff */
[----:B------:R-:W-:Y:S01]  /*12f0*/  UIADD3 UR10, UPT, UPT, -UR4, URZ, URZ ;  /* 0x000000ff040a7290 */ /* 0x000fe2000fffe1ff */
[----:B------:R-:W-:Y:S01]  /*1300*/  UMOV UR8, UR11 ;  /* 0x0000000b00087c82 */ /* 0x000fe20008000000 */
[----:B------:R-:W-:Y:S02]  /*1310*/  UIADD3 UR11, UPT, UPT, -UR5, URZ, URZ ;  /* 0x000000ff050b7290 */ /* 0x000fe4000fffe1ff */
[----:B------:R-:W-:-:S03]  /*1320*/  USHF.R.U32.HI UR8, URZ, UR9, UR8 ;  /* 0x00000009ff087299 */ /* 0x000fc60008011608 */
[----:B------:R-:W-:Y:S01]  /*1330*/  @!UP0 UMOV UR7, UR13 ;  /* 0x0000000d00078c82 */ /* 0x000fe20008000000 */
[----:B------:R-:W-:Y:S02]  /*1340*/  UIMAD UR45, UR14, UR10, UR45 ;  /* 0x0000000a0e2d72a4 */ /* 0x000fe4000f8e022d */
[----:B------:R-:W-:Y:S02]  /*1350*/  USEL UR8, UR4, UR8, !UP2 ;  /* 0x0000000804087287 */ /* 0x000fe4000d000000 */
[----:B------:R-:W-:Y:S02]  /*1360*/  @!UP0 USHF.R.U32.HI UR7, URZ, UR9, UR7 ;  /* 0x00000009ff078299 */ /* 0x000fe40008011607 */
[----:B------:R-:W-:Y:S02]  /*1370*/  UIADD3 UR9, UPT, UPT, -UR8, URZ, URZ ;  /* 0x000000ff08097290 */ /* 0x000fe4000fffe1ff */
[----:B------:R-:W-:Y:S02]  /*1380*/  @!UP0 USEL UR7, UR5, UR7, !UP2 ;  /* 0x0000000705078287 */ /* 0x000fe4000d000000 */
[----:B------:R-:W-:-:S02]  /*1390*/  UIMAD UR9, UR23, UR9, UR4 ;  /* 0x00000009170972a4 */ /* 0x000fc4000f8e0204 */
[----:B------:R-:W-:Y:S02]  /*13a0*/  @!UP0 UIADD3 UR8, UPT, UPT, UR8, -UR7, URZ ;  /* 0x8000000708088290 */ /* 0x000fe4000fffe0ff */
[----:B------:R-:W-:Y:S02]  /*13b0*/  @!UP0 UIMAD UR6, UR9, UR6, UR7 ;  /* 0x00000006090682a4 */ /* 0x000fe4000f8e0207 */
[----:B------:R-:W-:Y:S02]  /*13c0*/  @!UP0 UIMAD UR4, UR8, UR23, UR5 ;  /* 0x00000017080482a4 */ /* 0x000fe4000f8e0205 */
[----:B------:R-:W-:Y:S02]  /*13d0*/  UIMAD UR46, UR25, UR11, UR46 ;  /* 0x0000000b192e72a4 */ /* 0x000fe4000f8e022e */
[----:B------:R-:W-:Y:S01]  /*13e0*/  UIMAD UR45, UR4, UR14, UR45 ;  /* 0x0000000e042d72a4 */ /* 0x000fe2000f8e022d */
[----:B------:R-:W-:Y:S02]  /*13f0*/  @!UP0 UMOV UR5, UR6 ;  /* 0x0000000600058c82 */ /* 0x000fe40008000000 */
[----:B------:R-:W-:-:S12]  /*1400*/  UIMAD UR46, UR5, UR25, UR46 ;  /* 0x00000019052e72a4 */ /* 0x000fd8000f8e022e */
.L_x_18:
[----:B------:R-:W-:Y:S02]  /*1410*/  UISETP.NE.AND UP1, UPT, UR26, 0x1, UPT ;  /* 0x000000011a00788c */ /* 0x000fe4000bf25270 */
[----:B------:R-:W-:Y:S02]  /*1420*/  UISETP.NE.AND UP0, UPT, UR22, 0x2, UPT ;  /* 0x000000021600788c */ /* 0x000fe4000bf05270 */
[----:B------:R-:W-:-:S05]  /*1430*/  ULOP3.LUT UR21, UR24, 0x1000, URZ, 0xc0, !UPT ;  /* 0x0000100018157892 */ /* 0x000fca000f8ec0ff */
[----:B------:R-:W-:Y:S07]  /*1440*/  BRA.U UP1, `(.L_x_19) ;  /* 0x0000000101447547 */ /* 0x000fee000b800000 */
[----:B------:R-:W1:Y:S01]  /*1450*/  LDCU.128 UR8, c[0x0][0xb10] ;  /* 0x00016200ff0877ac */ /* 0x000e620008000c00 */
[----:B------:R-:W2:Y:S01]  /*1460*/  LDCU UR12, c[0x0][0xb0c] ;  /* 0x00016180ff0c77ac */ /* 0x000ea20008000800 */
[----:B------:R-:W3:Y:S01]  /*1470*/  LDCU UR13, c[0x0][0xb20] ;  /* 0x00016400ff0d77ac */ /* 0x000ee20008000800 */
[----:B-1----:R-:W-:Y:S02]  /*1480*/  UIMAD.WIDE.U32 UR6, UR46, UR8, URZ ;  /* 0x000000082e0672a5 */ /* 0x002fe4000f8e00ff */
[----:B------:R-:W-:Y:S02]  /*1490*/  UIMAD.WIDE.U32 UR4, UR45, UR11, URZ ;  /* 0x0000000b2d0472a5 */ /* 0x000fe4000f8e00ff */
[----:B--2---:R-:W-:Y:S02]  /*14a0*/  UISETP.NE.AND UP2, UPT, UR12, 0x1, UPT ;  /* 0x000000010c00788c */ /* 0x004fe4000bf45270 */
[----:B------:R-:W-:Y:S01]  /*14b0*/  UISETP.NE.AND UP1, UPT, UR10, 0x1, UPT ;  /* 0x000000010a00788c */ /* 0x000fe2000bf25270 */
[----:B------:R-:W-:-:S02]  /*14c0*/  UMOV UR6, UR7 ;  /* 0x0000000700067c82 */ /* 0x000fc40008000000 */
[----:B------:R-:W-:Y:S01]  /*14d0*/  UMOV UR4, UR5 ;  /* 0x0000000500047c82 */ /* 0x000fe20008000000 */
[----:B------:R-:W-:Y:S02]  /*14e0*/  USHF.R.U32.HI UR6, URZ, UR9, UR6 ;  /* 0x00000009ff067299 */ /* 0x000fe40008011606 */
[----:B---3--:R-:W-:Y:S02]  /*14f0*/  USHF.R.U32.HI UR4, URZ, UR13, UR4 ;  /* 0x0000000dff047299 */ /* 0x008fe40008011604 */
[----:B------:R-:W-:Y:S02]  /*1500*/  USEL UR5, UR46, UR6, !UP2 ;  /* 0x000000062e057287 */ /* 0x000fe4000d000000 */
[----:B------:R-:W-:-:S04]  /*1510*/  USEL UR4, UR45, UR4, !UP1 ;  /* 0x000000042d047287 */ /* 0x000fc8000c800000 */
[----:B------:R-:W-:Y:S02]  /*1520*/  UIADD3 UR6, UPT, UPT, UR5, -UR4, URZ ;  /* 0x8000000405067290 */ /* 0x000fe4000fffe0ff */
[----:B------:R-:W-:Y:S02]  /*1530*/  UIADD3 UR4, UPT, UPT, -UR5, UR4, URZ ;  /* 0x0000000405047290 */ /* 0x000fe4000fffe1ff */
[----:B------:R-:W-:Y:S02]  /*1540*/  UIMAD UR45, UR6, UR10, UR45 ;  /* 0x0000000a062d72a4 */ /* 0x000fe4000f8e022d */
[----:B------:R-:W-:-:S12]  /*1550*/  UIMAD UR46, UR4, UR12, UR46 ;  /* 0x0000000c042e72a4 */ /* 0x000fd8000f8e022e */
.L_x_19:
[----:B------:R-:W-:Y:S05]  /*1560*/  BRA.U !UP5, `(.L_x_20) ;  /* 0x000000010d0c7547 */ /* 0x000fea000b800000 */
[----:B------:R-:W-:Y:S01]  /*1570*/  UCGABAR_WAIT ;  /* 0x0000000000007dc7 */ /* 0x000fe20008000000 */
[----:B------:R-:W-:Y:S01]  /*1580*/  CCTL.IVALL ;  /* 0x00000000ff00798f */ /* 0x000fe20002000000 */
[----:B------:R-:W-:Y:S05]  /*1590*/  BRA `(.L_x_21) ;  /* 0x0000000000047947 */ /* 0x000fea0003800000 */
.L_x_20:
[----:B------:R-:W-:Y:S06]  /*15a0*/  BAR.SYNC.DEFER_BLOCKING 0x0 ;  /* 0x0000000000007b1d */ /* 0x000fec0000010000 */
.L_x_21:
[----:B------:R-:W-:Y:S05]  /*15b0*/  BRA.U UP0, `(.L_x_22) ;  /* 0x0000001100bc7547 */ /* 0x000fea000b800000 */
[----:B------:R-:W1:Y:S01]  /*15c0*/  LDCU UR6, c[0x0][0x38c] ;  /* 0x00007180ff0677ac */ /* 0x000e620008000800 */
[----:B------:R-:W-:Y:S01]  /*15d0*/  PLOP3.LUT P1, PT, PT, PT, UP3, 0x80, 0x8 ;  /* 0x000000000008781c */ /* 0x000fe20003f2f038 */
[----:B------:R-:W-:Y:S01]  /*15e0*/  IMAD.MOV.U32 R12, RZ, RZ, 0x1 ;  /* 0x00000001ff0c7424 */ /* 0x000fe200078e00ff */
[----:B------:R-:W-:Y:S01]  /*15f0*/  ISETP.EQ.OR P2, PT, R0, RZ, P3 ;  /* 0x000000ff0000720c */ /* 0x000fe20001f42670 */
[----:B------:R-:W-:Y:S01]  /*1600*/  UISETP.NE.AND UP1, UPT, UR22, URZ, UPT ;  /* 0x000000ff1600728c */ /* 0x000fe2000bf25270 */
[----:B------:R-:W-:Y:S02]  /*1610*/  PLOP3.LUT P1, PT, P1, PT, PT, 0x8, 0x80 ;  /* 0x000000000080781c */ /* 0x000fe40000f2e170 */
[----:B------:R-:W-:Y:S01]  /*1620*/  CS2R R10, SRZ ;  /* 0x00000000000a7805 */ /* 0x000fe2000001ff00 */
[----:B------:R-:W-:Y:S01]  /*1630*/  IMAD.MOV.U32 R9, RZ, RZ, RZ ;  /* 0x000000ffff097224 */ /* 0x000fe200078e00ff */
[----:B------:R-:W2:Y:S01]  /*1640*/  LDCU UR39, c[0x0][0x370] ;  /* 0x00006e00ff2777ac */ /* 0x000ea20008000800 */
[----:B------:R-:W-:Y:S01]  /*1650*/  IMAD.MOV.U32 R8, RZ, RZ, 0x1 ;  /* 0x00000001ff087424 */ /* 0x000fe200078e00ff */
[----:B------:R-:W3:Y:S01]  /*1660*/  LDCU.64 UR28, c[0x0][0x348] ;  /* 0x00006900ff1c77ac */ /* 0x000ee20008000a00 */
[----:B------:R-:W-:-:S02]  /*1670*/  USHF.R.U32.HI UR44, URZ, 0x7, UR21 ;  /* 0x00000007ff2c7899 */ /* 0x000fc40008011615 */
[----:B-1----:R-:W-:Y:S02]  /*1680*/  UIADD3 UR5, UPT, UPT, UR6, 0x7f, URZ ;  /* 0x0000007f06057890 */ /* 0x002fe4000fffe0ff */
[----:B------:R-:W-:Y:S02]  /*1690*/  UIADD3 UR47, UPT, UPT, UR6, 0xfe, URZ ;  /* 0x000000fe062f7890 */ /* 0x000fe4000fffe0ff */
[----:B------:R-:W-:Y:S01]  /*16a0*/  USHF.R.S32.HI UR4, URZ, 0x1f, UR5 ;  /* 0x0000001fff047899 */ /* 0x000fe20008011405 */
[----:B------:R-:W1:Y:S03]  /*16b0*/  LDCU UR38, c[0x0][0x374] ;  /* 0x00006e80ff2677ac */ /* 0x000e660008000800 */
[----:B------:R-:W-:Y:S02]  /*16c0*/  ULEA.HI UR4, UR4, UR5, URZ, 0x7 ;  /* 0x0000000504047291 */ /* 0x000fe4000f8f38ff */
[----:B------:R-:W-:-:S02]  /*16d0*/  USEL UR25, UR34, 0x2, UP1 ;  /* 0x0000000222197887 */ /* 0x000fc40008800000 */
[----:B------:R-:W-:Y:S02]  /*16e0*/  USHF.R.S32.HI UR42, URZ, 0x7, UR4 ;  /* 0x00000007ff2a7899 */ /* 0x000fe40008011404 */
[----:B------:R-:W-:Y:S02]  /*16f0*/  UIADD3 UR4, UPT, UPT, UR6, -0x1, URZ ;  /* 0xffffffff06047890 */ /* 0x000fe4000fffe0ff */
[----:B------:R-:W-:Y:S02]  /*1700*/  UISETP.LT.U32.AND UP0, UPT, UR42, 0x4, UPT ;  /* 0x000000042a00788c */ /* 0x000fe4000bf01070 */
[----:B------:R-:W-:Y:S02]  /*1710*/  UISETP.GE.U32.AND UP2, UPT, UR4, -0xff, UPT ;  /* 0xffffff010400788c */ /* 0x000fe4000bf46070 */
[----:B------:R-:W-:Y:S01]  /*1720*/  USEL UR41, UR42, 0x4, UP0 ;  /* 0x000000042a297887 */ /* 0x000fe20008000000 */
[----:B------:R-:W-:-:S03]  /*1730*/  UMOV UR5, URZ ;  /* 0x000000ff00057c82 */ /* 0x000fc60008000000 */
[----:B------:R-:W-:Y:S02]  /*1740*/  UIADD3 UR24, UPT, UPT, UR41, -0x1, URZ ;  /* 0xffffffff29187890 */ /* 0x000fe4000fffe0ff */
[----:B------:R-:W-:-:S03]  /*1750*/  UIADD3 UR43, UPT, UPT, UR42, -UR41, URZ ;  /* 0x800000292a2b7290 */ /* 0x000fc6000fffe0ff */
[----:B------:R-:W-:-:S04]  /*1760*/  @UP2 UIADD3 UR24, UPT, UPT, UR41, URZ, URZ ;  /* 0x000000ff29182290 */ /* 0x000fc8000fffe0ff */
[----:B-123--:R-:W-:-:S12]  /*1770*/  UIADD3 UR24, UPT, UPT, UR24, 0x1, URZ ;  /* 0x0000000118187890 */ /* 0x00efd8000fffe0ff */
.L_x_42:
[----:B------:R-:W-:Y:S01]  /*1780*/  UISETP.NE.AND UP0, UPT, UR48, URZ, UPT ;  /* 0x000000ff3000728c */ /* 0x000fe2000bf05270 */
[----:B------:R-:W1:Y:S08]  /*1790*/  S2UR UR48, SR_CgaCtaId ;  /* 0x00000000003079c3 */ /* 0x000e700000008800 */
[----:B------:R-:W-:Y:S05]  /*17a0*/  BRA.U UP0, `(.L_x_23) ;  /* 0x0000000100347547 */ /* 0x000fea000b800000 */
[----:B------:R-:W2:Y:S01]  /*17b0*/  S2R R0, SR_CgaCtaId ;  /* 0x0000000000007919 */ /* 0x000ea20000008800 */
[----:B------:R-:W-:-:S04]  /*17c0*/  MOV R2, 0x400 ;  /* 0x0000040000027802 */ /* 0x000fc80000000f00 */
[----:B--2---:R-:W-:Y:S02]  /*17d0*/  LEA R0, R0, R2, 0x18 ;  /* 0x0000000200007211 */ /* 0x004fe400078ec0ff */
[----:B------:R-:W-:-:S03]  /*17e0*/  SHF.L.U32 R2, R8, 0x1f, RZ ;  /* 0x0000001f08027819 */ /* 0x000fc600000006ff */
[----:B------:R-:W-:-:S04]  /*17f0*/  IMAD R0, R9, 0x8, R0 ;  /* 0x0000000809007824 */ /* 0x000fc800078e0200 */
[----:B------:R-:W2:Y:S02]  /*1800*/  SYNCS.PHASECHK.TRANS64.TRYWAIT P0, [R0+URZ+0xd0], R2 ;  /* 0x0000d002000075a7 */ /* 0x000ea400080011ff */
[----:B--2---:R-:W-:Y:S05]  /*1810*/  @!P0 BRA `(.L_x_24) ;  /* 0x0000004c00e88947 */ /* 0x004fea0003800000 */
.L_x_102:
[----:B------:R-:W-:Y:S01]  /*1820*/  VIADD R9, R9, 0x1 ;  /* 0x0000000109097836 */ /* 0x000fe20000000000 */
[----:B------:R2:W-:Y:S04]  /*1830*/  SYNCS.ARRIVE.TRANS64.A1T0 RZ, [R0+URZ+0xc0], RZ ;  /* 0x0000c0ff00ff79a7 */ /* 0x0005e800081000ff */
[----:B------:R-:W-:-:S04]  /*1840*/  ISETP.NE.AND P0, PT, R9, 0x2, PT ;  /* 0x000000020900780c */ /* 0x000fc80003f05270 */
[----:B------:R-:W-:Y:S02]  /*1850*/  SEL R9, R9, RZ, P0 ;  /* 0x000000ff09097207 */ /* 0x000fe40000000000 */
[----:B--2---:R-:W-:-:S04]  /*1860*/  SEL R0, RZ, 0x1, P0 ;  /* 0x00000001ff007807 */ /* 0x004fc80000000000 */
[----:B------:R-:W-:-:S07]  /*1870*/  LOP3.LUT R8, R8, R0, RZ, 0x3c, !PT ;  /* 0x0000000008087212 */ /* 0x000fce00078e3cff */
.L_x_23:
[----:B------:R-:W-:Y:S01]  /*1880*/  UMOV UR6, 0x400 ;  /* 0x0000040000067882 */ /* 0x000fe20000000000 */
[----:B------:R-:W-:Y:S01]  /*1890*/  SHF.L.U32 R0, R12, 0x1f, RZ ;  /* 0x0000001f0c007819 */ /* 0x000fe200000006ff */
[----:B-1----:R-:W-:Y:S02]  /*18a0*/  ULEA UR6, UR48, UR6, 0x18 ;  /* 0x0000000630067291 */ /* 0x002fe4000f8ec0ff */
[----:B------:R-:W-:Y:S02]  /*18b0*/  UISETP.GE.U32.AND UP0, UPT, UR47, 0xff, UPT ;  /* 0x000000ff2f00788c */ /* 0x000fe4000bf06070 */
[----:B------:R-:W-:Y:S02]  /*18c0*/  ULEA UR4, UR5, UR6, 0x3 ;  /* 0x0000000605047291 */ /* 0x000fe4000f8e18ff */
[----:B------:R-:W-:Y:S02]  /*18d0*/  USHF.L.U32 UR11, UR45, 0x6, URZ ;  /* 0x000000062d0b7899 */ /* 0x000fe400080006ff */
[----:B------:R-:W-:Y:S01]  /*18e0*/  ULEA UR35, UR46, UR44, 0x6 ;  /* 0x0000002c2e237291 */ /* 0x000fe2000f8e30ff */
[----:B------:R-:W-:-:S04]  /*18f0*/  UMOV UR13, URZ ;  /* 0x000000ff000d7c82 */ /* 0x000fc80008000000 */
[----:B------:R1:W2:Y:S01]  /*1900*/  SYNCS.PHASECHK.TRANS64.TRYWAIT P0, [UR4+0x20], R0 ;  /* 0x00002000ff0075a7 */ /* 0x0002a20008001104 */
[----:B------:R-:W-:Y:S06]  /*1910*/  BRA.U !UP0, `(.L_x_25) ;  /* 0x0000000108bc7547 */ /* 0x000fec000b800000 */
[----:B------:R-:W-:Y:S01]  /*1920*/  UMOV UR7, URZ ;  /* 0x000000ff00077c82 */ /* 0x000fe20008000000 */
[----:B------:R-:W-:-:S05]  /*1930*/  UMOV UR4, UR5 ;  /* 0x0000000500047c82 */ /* 0x000fca0008000000 */
.L_x_31:
[----:B------:R-:W-:Y:S01]  /*1940*/  ULEA UR33, UR4, UR6, 0x3 ;  /* 0x0000000604217291 */ /* 0x000fe2000f8e18ff */
[----:B--2---:R-:W-:Y:S01]  /*1950*/  @!P3 MOV R2, 0x4000 ;  /* 0x000040000002b802 */ /* 0x004fe20000000f00 */
[----:B--2-4-:R-:W-:Y:S10]  /*1960*/  @P0 BRA `(.L_x_26) ;  /* 0x00000000000c0947 */ /* 0x014ff40003800000 */
[----:B------:R-:W-:-:S04]  /*1970*/  SHF.L.U32 R3, R12, 0x1f, RZ ;  /* 0x0000001f0c037819 */ /* 0x000fc800000006ff */
[----:B------:R-:W2:Y:S02]  /*1980*/  SYNCS.PHASECHK.TRANS64.TRYWAIT P0, [UR33+0x20], R3 ;  /* 0x00002003ff0075a7 */ /* 0x000ea40008001121 */
[----:B--2---:R-:W-:Y:S05]  /*1990*/  @!P0 BRA `(.L_x_27) ;  /* 0x0000004c009c8947 */ /* 0x004fea0003800000 */
.L_x_26:
[----:B------:R2:W-:Y:S01]  /*19a0*/  @!P3 SYNCS.ARRIVE.TRANS64 RZ, [UR33], R2 ;  /* 0x00000002ffffb9a7 */ /* 0x0005e20008000021 */
[----:B------:R-:W-:-:S04]  /*19b0*/  ULOP3.LUT UR5, UR25, 0x2, URZ, 0xfc, !UPT ;  /* 0x0000000219057892 */ /* 0x000fc8000f8efcff */
[----:B------:R-:W-:-:S09]  /*19c0*/  UISETP.NE.AND UP0, UPT, UR5, 0x2, UPT ;  /* 0x000000020500788c */ /* 0x000fd2000bf05270 */
[----:B------:R-:W-:Y:S05]  /*19d0*/  BRA.U UP0, `(.L_x_28) ;  /* 0x0000000100047547 */ /* 0x000fea000b800000 */
[----:B------:R-:W-:Y:S05]  /*19e0*/  BPT.TRAP 0x1 ;  /* 0x000000040000795c */ /* 0x000fea0000300000 */
.L_x_28:
[----:B------:R-:W-:Y:S04]  /*19f0*/  BSSY.RECONVERGENT B0, `(.L_x_29) ;  /* 0x0000003000007945 */ /* 0x000fe80003800200 */
[----:B------:R-:W-:Y:S05]  /*1a00*/  @P2 BRA `(.L_x_30) ;  /* 0x0000000000042947 */ /* 0x000fea0003800000 */
[----:B------:R-:W-:Y:S05]  /*1a10*/  BPT.TRAP 0x1 ;  /* 0x000000040000795c */ /* 0x000fea0000300000 */
.L_x_30:
[----:B------:R-:W-:Y:S05]  /*1a20*/  BSYNC.RECONVERGENT B0 ;  /* 0x0000000000007941 */ /* 0x000fea0003800200 */
.L_x_29:
[----:B------:R-:W-:Y:S02]  /*1a30*/  UIADD3 UR5, UPT, UPT, UR4, 0x1, URZ ;  /* 0x0000000104057890 */ /* 0x000fe4000fffe0ff */
[----:B------:R-:W-:Y:S02]  /*1a40*/  UIADD3 UR16, UP1, UPT, UR28, 0x80, URZ ;  /* 0x000000801c107890 */ /* 0x000fe4000ff3e0ff */
[----:B------:R-:W-:Y:S02]  /*1a50*/  UISETP.NE.AND UP0, UPT, UR5, 0x4, UPT ;  /* 0x000000040500788c */ /* 0x000fe4000bf05270 */
[----:B------:R-:W-:Y:S02]  /*1a60*/  USHF.L.U32 UR34, UR7, 0x7, URZ ;  /* 0x0000000707227899 */ /* 0x000fe400080006ff */
[----:B------:R-:W-:Y:S02]  /*1a70*/  USEL UR9, URZ, 0x1, UP0 ;  /* 0x00000001ff097887 */ /* 0x000fe40008000000 */
[----:B------:R-:W-:-:S02]  /*1a80*/  USEL UR5, UR5, URZ, UP0 ;  /* 0x000000ff05057287 */ /* 0x000fc40008000000 */
[----:B------:R-:W-:Y:S02]  /*1a90*/  UIADD3 UR14, UP0, UPT, UR28, 0x180, URZ ;  /* 0x000001801c0e7890 */ /* 0x000fe4000ff1e0ff */
[----:B------:R-:W-:Y:S01]  /*1aa0*/  ULEA UR8, UR5, UR6, 0x3 ;  /* 0x0000000605087291 */ /* 0x000fe2000f8e18ff */
[----:B------:R-:W-:Y:S01]  /*1ab0*/  LOP3.LUT R12, R12, UR9, RZ, 0x3c, !PT ;  /* 0x000000090c0c7c12 */ /* 0x000fe2000f8e3cff */
[----:B------:R-:W-:Y:S02]  /*1ac0*/  UIADD3.X UR17, UPT, UPT, URZ, UR29, URZ, UP1, !UPT ;  /* 0x0000001dff117290 */ /* 0x000fe40008ffe4ff */
[----:B------:R-:W-:Y:S01]  /*1ad0*/  UIADD3.X UR15, UPT, UPT, URZ, UR29, URZ, UP0, !UPT ;  /* 0x0000001dff0f7290 */ /* 0x000fe200087fe4ff */
[----:B-1----:R-:W-:Y:S01]  /*1ae0*/  SHF.L.U32 R0, R12, 0x1f, RZ ;  /* 0x0000001f0c007819 */ /* 0x002fe200000006ff */
[----:B------:R-:W-:Y:S01]  /*1af0*/  UMOV UR18, 0x0 ;  /* 0x0000000000127882 */ /* 0x000fe20000000000 */
[----:B------:R-:W-:Y:S01]  /*1b00*/  UMOV UR19, 0x10000000 ;  /* 0x1000000000137882 */ /* 0x000fe20000000000 */
[----:B------:R-:W-:Y:S01]  /*1b10*/  UMOV UR12, UR36 ;  /* 0x00000024000c7c82 */ /* 0x000fe20008000000 */
[----:B------:R3:W4:Y:S01]  /*1b20*/  SYNCS.PHASECHK.TRANS64.TRYWAIT P0, [UR8+0x20], R0 ;  /* 0x00002000ff0075a7 */ /* 0x0007220008001108 */
[----:B------:R-:W-:Y:S01]  /*1b30*/  USHF.L.U32 UR8, UR4, 0xd, URZ ;  /* 0x0000000d04087899 */ /* 0x000fe200080006ff */
[----:B------:R-:W-:-:S02]  /*1b40*/  UMOV UR9, UR33 ;  /* 0x0000002100097c82 */ /* 0x000fc40008000000 */
[----:B------:R-:W-:Y:S01]  /*1b50*/  UMOV UR4, 0x30000 ;  /* 0x0003000000047882 */ /* 0x000fe20000000000 */
[----:B------:R-:W-:Y:S02]  /*1b60*/  ULOP3.LUT UR32, UR8, UR21, URZ, 0xfc, !UPT ;  /* 0x0000001508207292 */ /* 0x000fe4000f8efcff */
[----:B------:R-:W-:Y:S02]  /*1b70*/  UIADD3 UR8, UPT, UPT, UR6, 0xa400, UR8 ;  /* 0x0000a40006087890 */ /* 0x000fe4000fffe008 */
[----:B------:R-:W-:Y:S01]  /*1b80*/  UIADD3 UR32, UPT, UPT, UR6, 0x2400, UR32 ;  /* 0x0000240006207890 */ /* 0x000fe2000fffe020 */
[----:B------:R-:W-:Y:S01]  /*1b90*/  UMOV UR10, UR34 ;  /* 0x00000022000a7c82 */ /* 0x000fe20008000000 */
[----:B------:R-:W-:Y:S01]  /*1ba0*/  UIADD3 UR7, UPT, UPT, UR7, 0x1, URZ ;  /* 0x0000000107077890 */ /* 0x000fe2000fffe0ff */
[----:B------:R-:W-:-:S03]  /*1bb0*/  UMOV UR13, UR24 ;  /* 0x00000018000d7c82 */ /* 0x000fc60008000000 */
[----:B------:R-:W-:-:S03]  /*1bc0*/  UISETP.NE.AND UP0, UPT, UR7, UR24, UPT ;  /* 0x000000180700728c */ /* 0x000fc6000bf05270 */
[----:B------:R1:W-:Y:S01]  /*1bd0*/  UTMALDG.3D.MULTICAST [UR32], [UR16], UR4, desc[UR18] ;  /* 0x00001220100073b4 */ /* 0x0003e20008011804 */
[----:B------:R3:W-:Y:S01]  /*1be0*/  UTMALDG.3D [UR8], [UR14], desc[UR18] ;  /* 0x000012080e0075b4 */ /* 0x0007e20008011000 */
[----:B-1----:R-:W-:-:S04]  /*1bf0*/  UMOV UR4, UR5 ;  /* 0x0000000500047c82 */ /* 0x002fc80008000000 */
[----:B---3--:R-:W-:Y:S05]  /*1c00*/  BRA.U UP0, `(.L_x_31) ;  /* 0xfffffffd004c7547 */ /* 0x008fea000b83ffff */
.L_x_25:
[----:B------:R-:W-:Y:S01]  /*1c10*/  ULEA UR4, UR5, UR6, 0x3 ;  /* 0x0000000605047291 */ /* 0x000fe2000f8e18ff */
[----:B-1----:R-:W-:Y:S01]  /*1c20*/  SHF.L.U32 R0, R12, 0x1f, RZ ;  /* 0x0000001f0c007819 */ /* 0x002fe200000006ff */
[----:B------:R-:W-:Y:S01]  /*1c30*/  @!P1 SYNCS.ARRIVE.TRANS64.A1T0 RZ, [UR6+0x58], RZ ;  /* 0x000058ffffff99a7 */ /* 0x000fe20008100006 */
[----:B------:R-:W-:-:S06]  /*1c40*/  UISETP.GT.AND UP0, UPT, UR42, UR41, UPT ;  /* 0x000000292a00728c */ /* 0x000fcc000bf04270 */
[----:B--2-4-:R1:W2:Y:S03]  /*1c50*/  SYNCS.PHASECHK.TRANS64.TRYWAIT P0, [UR4+0x20], R0 ;  /* 0x00002000ff0075a7 */ /* 0x0142a60008001104 */
[----:B------:R-:W-:Y:S05]  /*1c60*/  BRA.U !UP0, `(.L_x_32) ;  /* 0x0000000108c07547 */ /* 0x000fea000b800000 */
[----:B------:R-:W-:Y:S01]  /*1c70*/  UIADD3 UR26, UPT, UPT, UR43, UR13, URZ ;  /* 0x0000000d2b1a7290 */ /* 0x000fe2000fffe0ff */
[----:B------:R-:W-:-:S11]  /*1c80*/  UMOV UR4, UR5 ;  /* 0x0000000500047c82 */ /* 0x000fd60008000000 */
.L_x_38:
[----:B------:R-:W-:Y:S01]  /*1c90*/  ULEA UR17, UR4, UR6, 0x3 ;  /* 0x0000000604117291 */ /* 0x000fe2000f8e18ff */
[----:B--2---:R-:W-:Y:S01]  /*1ca0*/  @!P3 MOV R2, 0x4000 ;  /* 0x000040000002b802 */ /* 0x004fe20000000f00 */
[----:B--2-4-:R-:W-:Y:S10]  /*1cb0*/  @P0 BRA `(.L_x_33) ;  /* 0x00000000000c0947 */ /* 0x014ff40003800000 */
[----:B------:R-:W-:-:S04]  /*1cc0*/  SHF.L.U32 R3, R12, 0x1f, RZ ;  /* 0x0000001f0c037819 */ /* 0x000fc800000006ff */
[----:B------:R-:W2:Y:S02]  /*1cd0*/  SYNCS.PHASECHK.TRANS64.TRYWAIT P0, [UR17+0x20], R3 ;  /* 0x00002003ff0075a7 */ /* 0x000ea40008001111 */
[----:B--2---:R-:W-:Y:S05]  /*1ce0*/  @!P0 BRA `(.L_x_34) ;  /* 0x0000004800e08947 */ /* 0x004fea0003800000 */
.L_x_33:
[----:B------:R2:W-:Y:S01]  /*1cf0*/  @!P3 SYNCS.ARRIVE.TRANS64 RZ, [UR17], R2 ;  /* 0x00000002ffffb9a7 */ /* 0x0005e20008000011 */
[----:B------:R-:W-:-:S04]  /*1d00*/  ULOP3.LUT UR5, UR25, 0x2, URZ, 0xfc, !UPT ;  /* 0x0000000219057892 */ /* 0x000fc8000f8efcff */
[----:B------:R-:W-:-:S09]  /*1d10*/  UISETP.NE.AND UP0, UPT, UR5, 0x2, UPT ;  /* 0x000000020500788c */ /* 0x000fd2000bf05270 */
[----:B------:R-:W-:Y:S05]  /*1d20*/  BRA.U UP0, `(.L_x_35) ;  /* 0x0000000100047547 */ /* 0x000fea000b800000 */
[----:B------:R-:W-:Y:S05]  /*1d30*/  BPT.TRAP 0x1 ;  /* 0x000000040000795c */ /* 0x000fea0000300000 */
.L_x_35:
[----:B------:R-:W-:Y:S04]  /*1d40*/  BSSY.RECONVERGENT B0, `(.L_x_36) ;  /* 0x0000003000007945 */ /* 0x000fe80003800200 */
[----:B------:R-:W-:Y:S05]  /*1d50*/  @P2 BRA `(.L_x_37) ;  /* 0x0000000000042947 */ /* 0x000fea0003800000 */
[----:B------:R-:W-:Y:S05]  /*1d60*/  BPT.TRAP 0x1 ;  /* 0x000000040000795c */ /* 0x000fea0000300000 */
.L_x_37:
[----:B------:R-:W-:Y:S05]  /*1d70*/  BSYNC.RECONVERGENT B0 ;  /* 0x0000000000007941 */ /* 0x000fea0003800200 */
.L_x_36:
[----:B------:R-:W-:Y:S02]  /*1d80*/  UIADD3 UR5, UPT, UPT, UR4, 0x1, URZ ;  /* 0x0000000104057890 */ /* 0x000fe4000fffe0ff */
[----:B------:R-:W-:Y:S02]  /*1d90*/  UIADD3 UR14, UP1, UPT, UR28, 0x80, URZ ;  /* 0x000000801c0e7890 */ /* 0x000fe4000ff3e0ff */
[----:B------:R-:W-:Y:S02]  /*1da0*/  UISETP.NE.AND UP0, UPT, UR5, 0x4, UPT ;  /* 0x000000040500788c */ /* 0x000fe4000bf05270 */
[----:B------:R-:W-:Y:S02]  /*1db0*/  USHF.L.U32 UR18, UR13, 0x7, URZ ;  /* 0x000000070d127899 */ /* 0x000fe400080006ff */
[----:B------:R-:W-:Y:S02]  /*1dc0*/  USEL UR8, URZ, 0x1, UP0 ;  /* 0x00000001ff087887 */ /* 0x000fe40008000000 */
[----:B------:R-:W-:-:S02]  /*1dd0*/  USEL UR5, UR5, URZ, UP0 ;  /* 0x000000ff05057287 */ /* 0x000fc40008000000 */
[----:B------:R-:W-:Y:S02]  /*1de0*/  UIADD3 UR22, UP0, UPT, UR28, 0x180, URZ ;  /* 0x000001801c167890 */ /* 0x000fe4000ff1e0ff */
[----:B------:R-:W-:Y:S01]  /*1df0*/  LOP3.LUT R12, R12, UR8, RZ, 0x3c, !PT ;  /* 0x000000080c0c7c12 */ /* 0x000fe2000f8e3cff */
[----:B------:R-:W-:Y:S02]  /*1e00*/  USHF.L.U32 UR8, UR4, 0xd, URZ ;  /* 0x0000000d04087899 */ /* 0x000fe400080006ff */
[----:B------:R-:W-:Y:S01]  /*1e10*/  ULEA UR7, UR5, UR6, 0x3 ;  /* 0x0000000605077291 */ /* 0x000fe2000f8e18ff */
[----:B-1----:R-:W-:Y:S01]  /*1e20*/  SHF.L.U32 R0, R12, 0x1f, RZ ;  /* 0x0000001f0c007819 */ /* 0x002fe200000006ff */
[----:B------:R-:W-:Y:S02]  /*1e30*/  ULOP3.LUT UR16, UR8, UR21, URZ, 0xfc, !UPT ;  /* 0x0000001508107292 */ /* 0x000fe4000f8efcff */
[----:B------:R-:W-:Y:S02]  /*1e40*/  UIADD3.X UR15, UPT, UPT, URZ, UR29, URZ, UP1, !UPT ;  /* 0x0000001dff0f7290 */ /* 0x000fe40008ffe4ff */
[----:B------:R-:W-:-:S02]  /*1e50*/  UIADD3 UR16, UPT, UPT, UR6, 0x2400, UR16 ;  /* 0x0000240006107890 */ /* 0x000fc4000fffe010 */
[----:B------:R-:W-:Y:S01]  /*1e60*/  UIADD3 UR8, UPT, UPT, UR6, 0xa400, UR8 ;  /* 0x0000a40006087890 */ /* 0x000fe2000fffe008 */
[----:B------:R3:W4:Y:S01]  /*1e70*/  SYNCS.PHASECHK.TRANS64.TRYWAIT P0, [UR7+0x20], R0 ;  /* 0x00002000ff0075a7 */ /* 0x0007220008001107 */
[----:B------:R-:W-:Y:S01]  /*1e80*/  UIADD3.X UR23, UPT, UPT, URZ, UR29, URZ, UP0, !UPT ;  /* 0x0000001dff177290 */ /* 0x000fe200087fe4ff */
[----:B------:R-:W-:Y:S01]  /*1e90*/  UMOV UR4, 0x30000 ;  /* 0x0003000000047882 */ /* 0x000fe20000000000 */
[----:B------:R-:W-:Y:S01]  /*1ea0*/  UMOV UR30, 0x0 ;  /* 0x00000000001e7882 */ /* 0x000fe20000000000 */
[----:B------:R-:W-:Y:S01]  /*1eb0*/  UMOV UR31, 0x10000000 ;  /* 0x10000000001f7882 */ /* 0x000fe20000000000 */
[----:B------:R-:W-:Y:S01]  /*1ec0*/  UMOV UR19, UR35 ;  /* 0x0000002300137c82 */ /* 0x000fe20008000000 */
[----:B------:R-:W-:Y:S01]  /*1ed0*/  UMOV UR20, UR36 ;  /* 0x0000002400147c82 */ /* 0x000fe20008000000 */
[----:B------:R-:W-:Y:S01]  /*1ee0*/  UMOV UR12, UR36 ;  /* 0x00000024000c7c82 */ /* 0x000fe20008000000 */
[----:B------:R-:W-:Y:S01]  /*1ef0*/  UMOV UR9, UR17 ;  /* 0x0000001100097c82 */ /* 0x000fe20008000000 */
[----:B------:R-:W-:Y:S01]  /*1f00*/  UMOV UR10, UR18 ;  /* 0x00000012000a7c82 */ /* 0x000fe20008000000 */
[----:B------:R1:W-:Y:S01]  /*1f10*/  UTMALDG.3D.MULTICAST [UR16], [UR14], UR4, desc[UR30] ;  /* 0x00001e100e0073b4 */ /* 0x0003e20008011804 */
[----:B------:R-:W-:-:S04]  /*1f20*/  UIADD3 UR13, UPT, UPT, UR13, 0x1, URZ ;  /* 0x000000010d0d7890 */ /* 0x000fc8000fffe0ff */
[----:B------:R-:W-:Y:S01]  /*1f30*/  UISETP.NE.AND UP0, UPT, UR13, UR26, UPT ;  /* 0x0000001a0d00728c */ /* 0x000fe2000bf05270 */
[----:B------:R3:W-:Y:S01]  /*1f40*/  UTMALDG.3D [UR8], [UR22], desc[UR30] ;  /* 0x00001e08160075b4 */ /* 0x0007e20008011000 */
[----:B-1----:R-:W-:-:S07]  /*1f50*/  UMOV UR4, UR5 ;  /* 0x0000000500047c82 */ /* 0x002fce0008000000 */
[----:B---3--:R-:W-:Y:S05]  /*1f60*/  BRA.U UP0, `(.L_x_38) ;  /* 0xfffffffd00487547 */ /* 0x008fea000b83ffff */
.L_x_32:
[C---:B------:R-:W-:Y:S01]  /*1f70*/  LEA R3, R11.reuse, UR6, 0x3 ;  /* 0x000000060b037c11 */ /* 0x040fe2000f8e18ff */
[----:B------:R-:W-:Y:S01]  /*1f80*/  NOP ;  /* 0x0000000000007918 */ /* 0x000fe20000000000 */
[----:B-1----:R-:W-:Y:S02]  /*1f90*/  SHF.L.U32 R0, R10, 0x1f, RZ ;  /* 0x0000001f0a007819 */ /* 0x002fe400000006ff */
[----:B------:R-:W-:Y:S02]  /*1fa0*/  LEA R4, R11, UR6, 0x4 ;  /* 0x000000060b047c11 */ /* 0x000fe4000f8e20ff */
[----:B--2-4-:R-:W1:Y:S02]  /*1fb0*/  SYNCS.PHASECHK.TRANS64.TRYWAIT P0, [R3+URZ+0x60], R0 ;  /* 0x00006000030075a7 */ /* 0x014e6400080011ff */
[----:B-1----:R-:W-:Y:S05]  /*1fc0*/  @!P0 BRA `(.L_x_39) ;  /* 0x0000004800408947 */ /* 0x002fea0003800000 */
.L_x_105:
[----:B------:R-:W2:Y:S01]  /*1fd0*/  LDS.128 R4, [R4+0xf0] ;  /* 0x0000f00004047984 */ /* 0x000ea20000000c00 */
[----:B------:R-:W-:Y:S01]  /*1fe0*/  UISETP.GE.AND UP0, UPT, UR40, 0x1, UPT ;  /* 0x000000012800788c */ /* 0x000fe2000bf06270 */
[----:B------:R-:W-:Y:S01]  /*1ff0*/  @!PT LDS RZ, [RZ] ;  /* 0x00000000fffff984 */ /* 0x000fe20000000800 */
[----:B------:R-:W-:Y:S01]  /*2000*/  @!PT LDS RZ, [RZ] ;  /* 0x00000000fffff984 */ /* 0x000fe20000000800 */
[----:B------:R-:W-:Y:S01]  /*2010*/  @!PT LDS RZ, [RZ] ;  /* 0x00000000fffff984 */ /* 0x000fe20000000800 */
[----:B------:R-:W-:Y:S01]  /*2020*/  @!PT LDS RZ, [RZ] ;  /* 0x00000000fffff984 */ /* 0x000fe20000000800 */
[----:B------:R3:W-:Y:S06]  /*2030*/  MEMBAR.ALL.CTA ;  /* 0x0000000000007992 */ /* 0x0007ec0000008000 */
[----:B---3--:R-:W3:Y:S01]  /*2040*/  FENCE.VIEW.ASYNC.S ;  /* 0x00000000000073c6 */ /* 0x008ee20000000000 */
[----:B--2---:R-:W-:-:S13]  /*2050*/  LOP3.LUT P0, RZ, R6, 0x1, RZ, 0xc0, !PT ;  /* 0x0000000106ff7812 */ /* 0x004fda000780c0ff */
[----:B---3--:R-:W-:Y:S01]  /*2060*/  VOTEU.ANY UP1, P0 ;  /* 0x0000000000ff7886 */ /* 0x008fe20000020100 */
[----:B------:R-:W-:-:S13]  /*2070*/  PLOP3.LUT P0, PT, PT, PT, UP1, 0x80, 0x8 ;  /* 0x000000000008781c */ /* 0x000fda0003f0f018 */
[----:B-1----:R-:W-:Y:S02]  /*2080*/  @P0 LOP3.LUT R0, R5, 0xffff, RZ, 0xc0, !PT ;  /* 0x0000ffff05000812 */ /* 0x002fe400078ec0ff */
[----:B------:R-:W-:Y:S02]  /*2090*/  @P0 MOV R2, R4 ;  /* 0x0000000400020202 */ /* 0x000fe40000000f00 */
[----:B------:R-:W-:Y:S01]  /*20a0*/  @P0 R2UR UR7, R0 ;  /* 0x00000000000702ca */ /* 0x000fe200000e0000 */
[----:B------:R-:W-:Y:S01]  /*20b0*/  VIADD R0, R3, 0x70 ;  /* 0x0000007003007836 */ /* 0x000fe20000000000 */
[----:B------:R-:W-:Y:S02]  /*20c0*/  @P0 SHF.R.U32.HI R4, RZ, 0x10, R5 ;  /* 0x00000010ff040819 */ /* 0x000fe40000011605 */
[----:B------:R-:W-:Y:S02]  /*20d0*/  @P0 R2UR UR8, R2 ;  /* 0x00000000020802ca */ /* 0x000fe400000e0000 */
[----:B------:R-:W-:-:S02]  /*20e0*/  PRMT R0, RZ, 0x654, R0 ;  /* 0x00000654ff007816 */ /* 0x000fc40000000000 */
[----:B------:R-:W-:Y:S02]  /*20f0*/  @P0 R2UR UR4, R4 ;  /* 0x00000000040402ca */ /* 0x000fe400000e0000 */
[----:B------:R1:W-:Y:S03]  /*2100*/  SYNCS.ARRIVE.TRANS64.RED.A1T0 RZ, [R0+URZ], RZ ;  /* 0x000000ff00ff79a7 */ /* 0x0003e600081004ff */
[----:B------:R-:W-:-:S04]  /*2110*/  @UP1 UMOV UR27, UR7 ;  /* 0x00000007001b1c82 */ /* 0x000fc80008000000 */
[----:B------:R-:W-:-:S04]  /*2120*/  @UP1 UMOV UR37, UR8 ;  /* 0x0000000800251c82 */ /* 0x000fc80008000000 */
[----:B------:R-:W-:Y:S01]  /*2130*/  @UP1 UMOV UR36, UR4 ;  /* 0x0000000400241c82 */ /* 0x000fe20008000000 */
[----:B------:R-:W-:Y:S05]  /*2140*/  BRA.U !UP0, `(.L_x_40) ;  /* 0x0000000108d47547 */ /* 0x000fea000b800000 */
[----:B------:R-:W2:Y:S01]  /*2150*/  LDCU.128 UR12, c[0x0][0xb10] ;  /* 0x00016200ff0c77ac */ /* 0x000ea20008000c00 */
[----:B------:R-:W3:Y:S01]  /*2160*/  LDCU UR26, c[0x0][0xb20] ;  /* 0x00016400ff1a77ac */ /* 0x000ee20008000800 */
[----:B------:R-:W4:Y:S01]  /*2170*/  LDCU UR20, c[0x0][0xb0c] ;  /* 0x00016180ff1477ac */ /* 0x000f220008000800 */
[----:B------:R-:W1:Y:S01]  /*2180*/  LDCU.64 UR10, c[0x0][0xb28] ;  /* 0x00016500ff0a77ac */ /* 0x000e620008000a00 */
[----:B------:R-:W-:Y:S02]  /*2190*/  UISETP.NE.AND UP3, UPT, UR40, 0x1, UPT ;  /* 0x000000012800788c */ /* 0x000fe4000bf65270 */
[----:B--2---:R-:W-:Y:S02]  /*21a0*/  UIMAD.WIDE.U32 UR16, UR38, UR15, URZ ;  /* 0x0000000f261072a5 */ /* 0x004fe4000f8e00ff */
[----:B------:R-:W-:Y:S02]  /*21b0*/  UIMAD.WIDE.U32 UR8, UR39, UR12, URZ ;  /* 0x0000000c270872a5 */ /* 0x000fe4000f8e00ff */
[----:B------:R-:W-:-:S02]  /*21c0*/  UISETP.NE.AND UP0, UPT, UR14, 0x1, UPT ;  /* 0x000000010e00788c */ /* 0x000fc4000bf05270 */
[----:B------:R-:W-:Y:S01]  /*21d0*/  UIMAD.WIDE.U32 UR22, UR27, UR15, URZ ;  /* 0x0000000f1b1672a5 */ /* 0x000fe2000f8e00ff */
[----:B------:R-:W-:Y:S02]  /*21e0*/  UMOV UR16, UR17 ;  /* 0x0000001100107c82 */ /* 0x000fe40008000000 */
[----:B------:R-:W-:Y:S01]  /*21f0*/  UMOV UR8, UR9 ;  /* 0x0000000900087c82 */ /* 0x000fe20008000000 */
[----:B---3--:R-:W-:Y:S02]  /*2200*/  USHF.R.U32.HI UR16, URZ, UR26, UR16 ;  /* 0x0000001aff107299 */ /* 0x008fe40008011610 */
[----:B----4-:R-:W-:Y:S02]  /*2210*/  UISETP.NE.AND UP2, UPT, UR20, 0x1, UPT ;  /* 0x000000011400788c */ /* 0x010fe4000bf45270 */
[----:B------:R-:W-:Y:S02]  /*2220*/  USHF.R.U32.HI UR8, URZ, UR13, UR8 ;  /* 0x0000000dff087299 */ /* 0x000fe40008011608 */
[----:B------:R-:W-:-:S02]  /*2230*/  USEL UR7, UR38, UR16, !UP0 ;  /* 0x0000001026077287 */ /* 0x000fc4000c000000 */
[----:B------:R-:W-:Y:S02]  /*2240*/  USEL UR8, UR39, UR8, !UP2 ;  /* 0x0000000827087287 */ /* 0x000fe4000d000000 */
[----:B-1----:R-:W-:Y:S01]  /*2250*/  UIMAD.WIDE.U32 UR16, UR7, UR10, URZ ;  /* 0x0000000a071072a5 */ /* 0x002fe2000f8e00ff */
[----:B------:R-:W-:Y:S01]  /*2260*/  UMOV UR4, UR23 ;  /* 0x0000001700047c82 */ /* 0x000fe20008000000 */
[----:B------:R-:W-:Y:S02]  /*2270*/  UIMAD.WIDE.U32 UR18, UR37, UR12, URZ ;  /* 0x0000000c251272a5 */ /* 0x000fe4000f8e00ff */
[----:B------:R-:W-:-:S03]  /*2280*/  UIMAD.WIDE.U32 UR22, UR8, UR10, URZ ;  /* 0x0000000a081672a5 */ /* 0x000fc6000f8e00ff */
[----:B------:R-:W-:Y:S01]  /*2290*/  UMOV UR16, UR17 ;  /* 0x0000001100107c82 */ /* 0x000fe20008000000 */
[----:B------:R-:W-:Y:S02]  /*22a0*/  USHF.R.U32.HI UR4, URZ, UR26, UR4 ;  /* 0x0000001aff047299 */ /* 0x000fe40008011604 */
[----:B------:R-:W-:Y:S01]  /*22b0*/  @UP3 USHF.R.U32.HI UR7, URZ, UR11, UR16 ;  /* 0x0000000bff073299 */ /* 0x000fe20008011610 */
[----:B------:R-:W-:Y:S01]  /*22c0*/  UMOV UR18, UR19 ;  /* 0x0000001300127c82 */ /* 0x000fe20008000000 */
[----:B------:R-:W-:Y:S01]  /*22d0*/  UMOV UR22, UR23 ;  /* 0x0000001700167c82 */ /* 0x000fe20008000000 */
[----:B------:R-:W-:Y:S02]  /*22e0*/  USHF.R.U32.HI UR13, URZ, UR13, UR18 ;  /* 0x0000000dff0d7299 */ /* 0x000fe40008011612 */
[----:B------:R-:W-:Y:S02]  /*22f0*/  USEL UR4, UR27, UR4, !UP0 ;  /* 0x000000041b047287 */ /* 0x000fe4000c000000 */
[----:B------:R-:W-:-:S02]  /*2300*/  @UP3 USHF.R.U32.HI UR8, URZ, UR11, UR22 ;  /* 0x0000000bff083299 */ /* 0x000fc40008011616 */
[----:B------:R-:W-:Y:S02]  /*2310*/  UIMAD UR9, UR40, UR7, URZ ;  /* 0x00000007280972a4 */ /* 0x000fe4000f8e02ff */
[----:B------:R-:W-:Y:S02]  /*2320*/  USEL UR7, UR37, UR13, !UP2 ;  /* 0x0000000d25077287 */ /* 0x000fe4000d000000 */
[----:B------:R-:W-:Y:S02]  /*2330*/  UIMAD UR12, UR40, UR8, URZ ;  /* 0x00000008280c72a4 */ /* 0x000fe4000f8e02ff */
[----:B------:R-:W-:Y:S02]  /*2340*/  UISETP.GE.AND UP0, UPT, UR4, UR9, UPT ;  /* 0x000000090400728c */ /* 0x000fe4000bf06270 */
[----:B------:R-:W-:Y:S02]  /*2350*/  UIMAD.WIDE.U32 UR16, UR4, UR10, URZ ;  /* 0x0000000a041072a5 */ /* 0x000fe4000f8e00ff */
[----:B------:R-:W-:-:S02]  /*2360*/  UISETP.GE.OR UP0, UPT, UR7, UR12, UP0 ;  /* 0x0000000c0700728c */ /* 0x000fc40008706670 */
        /* <DEDUP_REMOVED lines=19> */
.L_x_40:
[----:B------:R-:W2:Y:S02]  /*24a0*/  LDCU UR4, c[0x0][0xb30] ;  /* 0x00016600ff0477ac */ /* 0x000ea40008000800 */
[----:B--2---:R-:W-:-:S09]  /*24b0*/  UISETP.NE.AND UP0, UPT, UR4, 0x1, UPT ;  /* 0x000000010400788c */ /* 0x004fd2000bf05270 */
[----:B------:R-:W-:Y:S05]  /*24c0*/  BRA.U UP0, `(.L_x_41) ;  /* 0x0000000100447547 */ /* 0x000fea000b800000 */
[----:B------:R-:W2:Y:S01]  /*24d0*/  LDCU.128 UR12, c[0x0][0xb10] ;  /* 0x00016200ff0c77ac */ /* 0x000ea20008000c00 */
[----:B------:R-:W3:Y:S01]  /*24e0*/  LDCU UR16, c[0x0][0xb0c] ;  /* 0x00016180ff1077ac */ /* 0x000ee20008000800 */
[----:B------:R-:W4:Y:S01]  /*24f0*/  LDCU UR17, c[0x0][0xb20] ;  /* 0x00016400ff1177ac */ /* 0x000f220008000800 */
[----:B--2---:R-:W-:Y:S02]  /*2500*/  UIMAD.WIDE.U32 UR10, UR37, UR12, URZ ;  /* 0x0000000c250a72a5 */ /* 0x004fe4000f8e00ff */
[----:B------:R-:W-:Y:S02]  /*2510*/  UIMAD.WIDE.U32 UR8, UR27, UR15, URZ ;  /* 0x0000000f1b0872a5 */ /* 0x000fe4000f8e00ff */
[----:B---3--:R-:W-:Y:S02]  /*2520*/  UISETP.NE.AND UP2, UPT, UR16, 0x1, UPT ;  /* 0x000000011000788c */ /* 0x008fe4000bf45270 */
[----:B------:R-:W-:Y:S01]  /*2530*/  UISETP.NE.AND UP0, UPT, UR14, 0x1, UPT ;  /* 0x000000010e00788c */ /* 0x000fe2000bf05270 */
[----:B------:R-:W-:-:S02]  /*2540*/  UMOV UR7, UR11 ;  /* 0x0000000b00077c82 */ /* 0x000fc40008000000 */
[----:B------:R-:W-:Y:S01]  /*2550*/  UMOV UR4, UR9 ;  /* 0x0000000900047c82 */ /* 0x000fe20008000000 */
[----:B------:R-:W-:Y:S02]  /*2560*/  USHF.R.U32.HI UR7, URZ, UR13, UR7 ;  /* 0x0000000dff077299 */ /* 0x000fe40008011607 */
[----:B----4-:R-:W-:Y:S02]  /*2570*/  USHF.R.U32.HI UR4, URZ, UR17, UR4 ;  /* 0x00000011ff047299 */ /* 0x010fe40008011604 */
[----:B------:R-:W-:Y:S02]  /*2580*/  USEL UR7, UR37, UR7, !UP2 ;  /* 0x0000000725077287 */ /* 0x000fe4000d000000 */
[----:B------:R-:W-:-:S04]  /*2590*/  USEL UR4, UR27, UR4, !UP0 ;  /* 0x000000041b047287 */ /* 0x000fc8000c000000 */
[----:B------:R-:W-:Y:S02]  /*25a0*/  UIADD3 UR8, UPT, UPT, UR7, -UR4, URZ ;  /* 0x8000000407087290 */ /* 0x000fe4000fffe0ff */
[----:B------:R-:W-:Y:S02]  /*25b0*/  UIADD3 UR4, UPT, UPT, -UR7, UR4, URZ ;  /* 0x0000000407047290 */ /* 0x000fe4000fffe1ff */
[----:B------:R-:W-:Y:S02]  /*25c0*/  UIMAD UR27, UR8, UR14, UR27 ;  /* 0x0000000e081b72a4 */ /* 0x000fe4000f8e021b */
[----:B------:R-:W-:-:S12]  /*25d0*/  UIMAD UR37, UR4, UR16, UR37 ;  /* 0x00000010042572a4 */ /* 0x000fd8000f8e0225 */
.L_x_41:
[----:B------:R-:W-:Y:S01]  /*25e0*/  VIADD R11, R11, 0x1 ;  /* 0x000000010b0b7836 */ /* 0x000fe20000000000 */
[----:B------:R-:W-:Y:S01]  /*25f0*/  PLOP3.LUT P1, PT, PT, PT, PT, 0x80, 0x8 ;  /* 0x000000000008781c */ /* 0x000fe20003f2f070 */
[----:B------:R-:W-:Y:S02]  /*2600*/  UIADD3 UR46, UPT, UPT, UR37, UR60, URZ ;  /* 0x0000003c252e7290 */ /* 0x000fe4000fffe0ff */
[----:B------:R-:W-:Y:S01]  /*2610*/  UIADD3 UR45, UPT, UPT, UR27, UR57, URZ ;  /* 0x000000391b2d7290 */ /* 0x000fe2000fffe0ff */
[----:B------:R-:W-:-:S04]  /*2620*/  ISETP.NE.AND P0, PT, R11, 0x2, PT ;  /* 0x000000020b00780c */ /* 0x000fc80003f05270 */
[----:B-1----:R-:W-:Y:S02]  /*2630*/  SEL R0, RZ, 0x1, P0 ;  /* 0x00000001ff007807 */ /* 0x002fe40000000000 */
[----:B------:R-:W-:Y:S02]  /*2640*/  SEL R11, R11, RZ, P0 ;  /* 0x000000ff0b0b7207 */ /* 0x000fe40000000000 */
[----:B------:R-:W-:Y:S01]  /*2650*/  LOP3.LUT R10, R10, R0, RZ, 0x3c, !PT ;  /* 0x000000000a0a7212 */ /* 0x000fe200078e3cff */
[----:B------:R-:W-:Y:S06]  /*2660*/  BRA.U UP1, `(.L_x_42) ;  /* 0xfffffff101447547 */ /* 0x000fec000b83ffff */
[----:B------:R-:W-:Y:S01]  /*2670*/  UIADD3 UR7, UPT, UPT, UR6, 0x20, URZ ;  /* 0x0000002006077890 */ /* 0x000fe2000fffe0ff */
[----:B------:R-:W-:-:S03]  /*2680*/  SHF.L.U32 R2, R12, 0x1f, RZ ;  /* 0x0000001f0c027819 */ /* 0x000fc600000006ff */
[----:B------:R-:W-:-:S09]  /*2690*/  ULEA UR4, UR5, UR7, 0x3 ;  /* 0x0000000705047291 */ /* 0x000fd2000f8e18ff */
[----:B------:R-:W1:Y:S02]  /*26a0*/  SYNCS.PHASECHK.TRANS64.TRYWAIT P0, [UR4], R2 ;  /* 0x00000002ff0075a7 */ /* 0x000e640008001104 */
[----:B-1----:R-:W-:Y:S05]  /*26b0*/  @!P0 BRA `(.L_x_43) ;  /* 0x0000004000988947 */ /* 0x002fea0003800000 */
.L_x_107:
[----:B------:R-:W-:-:S04]  /*26c0*/  UIADD3 UR4, UPT, UPT, UR5, 0x1, URZ ;  /* 0x0000000105047890 */ /* 0x000fc8000fffe0ff */
[----:B------:R-:W-:-:S04]  /*26d0*/  UISETP.NE.AND UP0, UPT, UR4, 0x4, UPT ;  /* 0x000000040400788c */ /* 0x000fc8000bf05270 */
[----:B------:R-:W-:Y:S02]  /*26e0*/  USEL UR6, URZ, 0x1, UP0 ;  /* 0x00000001ff067887 */ /* 0x000fe40008000000 */
[----:B------:R-:W-:-:S04]  /*26f0*/  USEL UR4, UR4, URZ, UP0 ;  /* 0x000000ff04047287 */ /* 0x000fc80008000000 */
[----:B------:R-:W-:Y:S01]  /*2700*/  ULEA UR5, UR4, UR7, 0x3 ;  /* 0x0000000704057291 */ /* 0x000fe2000f8e18ff */
[----:B-1----:R-:W-:-:S04]  /*2710*/  LOP3.LUT R2, R12, UR6, RZ, 0x3c, !PT ;  /* 0x000000060c027c12 */ /* 0x002fc8000f8e3cff */
[----:B------:R-:W-:-:S04]  /*2720*/  SHF.L.U32 R3, R2, 0x1f, RZ ;  /* 0x0000001f02037819 */ /* 0x000fc800000006ff */
[----:B------:R-:W1:Y:S02]  /*2730*/  SYNCS.PHASECHK.TRANS64.TRYWAIT P0, [UR5], R3 ;  /* 0x00000003ff0075a7 */ /* 0x000e640008001105 */
[----:B-1----:R-:W-:Y:S05]  /*2740*/  @!P0 BRA `(.L_x_44) ;  /* 0x00000040008c8947 */ /* 0x002fea0003800000 */
.L_x_109:
[----:B------:R-:W-:-:S04]  /*2750*/  UIADD3 UR4, UPT, UPT, UR4, 0x1, URZ ;  /* 0x0000000104047890 */ /* 0x000fc8000fffe0ff */
[----:B------:R-:W-:-:S04]  /*2760*/  UISETP.NE.AND UP0, UPT, UR4, 0x4, UPT ;  /* 0x000000040400788c */ /* 0x000fc8000bf05270 */
[----:B------:R-:W-:Y:S02]  /*2770*/  USEL UR6, URZ, 0x1, UP0 ;  /* 0x00000001ff067887 */ /* 0x000fe40008000000 */
[----:B------:R-:W-:-:S04]  /*2780*/  USEL UR4, UR4, URZ, UP0 ;  /* 0x000000ff04047287 */ /* 0x000fc80008000000 */
[----:B------:R-:W-:Y:S01]  /*2790*/  ULEA UR5, UR4, UR7, 0x3 ;  /* 0x0000000704057291 */ /* 0x000fe2000f8e18ff */
[----:B------:R-:W-:-:S04]  /*27a0*/  LOP3.LUT R2, R2, UR6, RZ, 0x3c, !PT ;  /* 0x0000000602027c12 */ /* 0x000fc8000f8e3cff */
[----:B-1----:R-:W-:-:S04]  /*27b0*/  SHF.L.U32 R3, R2, 0x1f, RZ ;  /* 0x0000001f02037819 */ /* 0x002fc800000006ff */
[----:B------:R-:W1:Y:S02]  /*27c0*/  SYNCS.PHASECHK.TRANS64.TRYWAIT P0, [UR5], R3 ;  /* 0x00000003ff0075a7 */ /* 0x000e640008001105 */
[----:B-1----:R-:W-:Y:S05]  /*27d0*/  @!P0 BRA `(.L_x_45) ;  /* 0x0000004000808947 */ /* 0x002fea0003800000 */
.L_x_111:
[----:B------:R-:W-:-:S04]  /*27e0*/  UIADD3 UR4, UPT, UPT, UR4, 0x1, URZ ;  /* 0x0000000104047890 */ /* 0x000fc8000fffe0ff */
[----:B------:R-:W-:-:S04]  /*27f0*/  UISETP.NE.AND UP0, UPT, UR4, 0x4, UPT ;  /* 0x000000040400788c */ /* 0x000fc8000bf05270 */
[----:B------:R-:W-:Y:S02]  /*2800*/  USEL UR5, URZ, 0x1, UP0 ;  /* 0x00000001ff057887 */ /* 0x000fe40008000000 */
[----:B------:R-:W-:-:S04]  /*2810*/  USEL UR4, UR4, URZ, UP0 ;  /* 0x000000ff04047287 */ /* 0x000fc80008000000 */
[----:B------:R-:W-:Y:S01]  /*2820*/  ULEA UR4, UR4, UR7, 0x3 ;  /* 0x0000000704047291 */ /* 0x000fe2000f8e18ff */
[----:B------:R-:W-:-:S04]  /*2830*/  LOP3.LUT R2, R2, UR5, RZ, 0x3c, !PT ;  /* 0x0000000502027c12 */ /* 0x000fc8000f8e3cff */
[----:B------:R-:W-:Y:S01]  /*2840*/  SHF.L.U32 R2, R2, 0x1f, RZ ;  /* 0x0000001f02027819 */ /* 0x000fe200000006ff */
[----:B-1----:R-:W-:-:S07]  /*2850*/  IMAD.U32 R0, RZ, RZ, UR4 ;  /* 0x00000004ff007e24 */ /* 0x002fce000f8e00ff */
.L_x_46:
[----:B-1----:R1:W2:Y:S02]  /*2860*/  SYNCS.PHASECHK.TRANS64.TRYWAIT P0, [R0+URZ], R2 ;  /* 0x00000002000075a7 */ /* 0x0022a400080011ff */
[----:B--2---:R-:W-:Y:S05]  /*2870*/  @!P0 NANOSLEEP.SYNCS 0x989680 ;  /* 0x009896800000895d */ /* 0x004fea0003900000 */
[----:B------:R-:W2:Y:S02]  /*2880*/  @!P0 SYNCS.PHASECHK.TRANS64 P0, [R0+URZ], R2 ;  /* 0x00000002000085a7 */ /* 0x000ea400080010ff */
[----:B--2---:R-:W-:Y:S05]  /*2890*/  @P0 EXIT ;  /* 0x000000000000094d */ /* 0x004fea0003800000 */
[----:B------:R-:W-:Y:S05]  /*28a0*/  BRA `(.L_x_46) ;  /* 0xfffffffc00ec7947 */ /* 0x000fea000383ffff */
.L_x_22:
[----:B------:R-:W-:-:S04]  /*28b0*/  UISETP.NE.AND UP0, UPT, UR48, URZ, UPT ;  /* 0x000000ff3000728c */ /* 0x000fc8000bf05270 */
[----:B------:R-:W-:-:S09]  /*28c0*/  UISETP.NE.OR UP0, UPT, UR22, 0x1, UP0 ;  /* 0x000000011600788c */ /* 0x000fd20008705670 */
[----:B------:R-:W-:Y:S05]  /*28d0*/  BRA.U UP0, `(.L_x_47) ;  /* 0x0000000500487547 */ /* 0x000fea000b800000 */
[----:B------:R-:W-:Y:S01]  /*28e0*/  ISETP.GE.U32.AND P2, PT, R0, 0x2, PT ;  /* 0x000000020000780c */ /* 0x000fe20003f46070 */
[----:B------:R-:W-:Y:S01]  /*28f0*/  IMAD.MOV.U32 R12, RZ, RZ, 0x1 ;  /* 0x00000001ff0c7424 */ /* 0x000fe200078e00ff */
[----:B------:R-:W-:Y:S02]  /*2900*/  CS2R R10, SRZ ;  /* 0x00000000000a7805 */ /* 0x000fe4000001ff00 */
[----:B------:R-:W-:Y:S01]  /*2910*/  CS2R R8, SRZ ;  /* 0x0000000000087805 */ /* 0x000fe2000001ff00 */
[----:B------:R-:W-:Y:S01]  /*2920*/  UMOV UR6, 0x400 ;  /* 0x0000040000067882 */ /* 0x000fe20000000000 */
[----:B------:R-:W-:Y:S01]  /*2930*/  UMOV UR5, URZ ;  /* 0x000000ff00057c82 */ /* 0x000fe20008000000 */
[----:B------:R-:W-:-:S12]  /*2940*/  ULEA UR6, UR48, UR6, 0x18 ;  /* 0x0000000630067291 */ /* 0x000fd8000f8ec0ff */
.L_x_51:
[----:B------:R-:W-:Y:S02]  /*2950*/  LEA R2, R8, UR6, 0x3 ;  /* 0x0000000608027c11 */ /* 0x000fe4000f8e18ff */
[----:B------:R-:W-:-:S03]  /*2960*/  SHF.L.U32 R4, R9, 0x1f, RZ ;  /* 0x0000001f09047819 */ /* 0x000fc600000006ff */
[----:B------:R-:W-:Y:S01]  /*2970*/  VIADD R5, R2, 0xd0 ;  /* 0x000000d002057836 */ /* 0x000fe20000000000 */
[----:B------:R-:W1:Y:S02]  /*2980*/  SYNCS.PHASECHK.TRANS64.TRYWAIT P0, [R2+URZ+0xc0], R4 ;  /* 0x0000c004020075a7 */ /* 0x000e6400080011ff */
[----:B-1----:R-:W-:Y:S05]  /*2990*/  @!P0 BRA `(.L_x_48) ;  /* 0x0000004000288947 */ /* 0x002fea0003800000 */
.L_x_112:
[----:B------:R-:W-:Y:S01]  /*29a0*/  ULEA UR4, UR5, UR6, 0x3 ;  /* 0x0000000605047291 */ /* 0x000fe2000f8e18ff */
[----:B-1----:R-:W-:Y:S01]  /*29b0*/  PRMT R2, RZ, 0x654, R5 ;  /* 0x00000654ff027816 */ /* 0x002fe20000000005 */
[----:B------:R-:W-:Y:S01]  /*29c0*/  @!P2 IMAD.MOV.U32 R4, RZ, RZ, 0x10 ;  /* 0x00000010ff04a424 */ /* 0x000fe200078e00ff */
[----:B------:R-:W-:Y:S01]  /*29d0*/  SHF.L.U32 R5, R12, 0x1f, RZ ;  /* 0x0000001f0c057819 */ /* 0x000fe200000006ff */
[----:B------:R-:W-:Y:S01]  /*29e0*/  UIADD3 UR7, UPT, UPT, UR4, 0x60, URZ ;  /* 0x0000006004077890 */ /* 0x000fe2000fffe0ff */
[----:B------:R1:W-:Y:S05]  /*29f0*/  SYNCS.ARRIVE.TRANS64.RED.A1T0 RZ, [R2+URZ], RZ ;  /* 0x000000ff02ff79a7 */ /* 0x0003ea00081004ff */
[----:B------:R-:W-:Y:S01]  /*2a00*/  IMAD.U32 R6, RZ, RZ, UR7 ;  /* 0x00000007ff067e24 */ /* 0x000fe2000f8e00ff */
[----:B------:R-:W2:Y:S04]  /*2a10*/  SYNCS.PHASECHK.TRANS64.TRYWAIT P0, [UR4+0x70], R5 ;  /* 0x00007005ff0075a7 */ /* 0x000ea80008001104 */
[----:B------:R-:W-:Y:S01]  /*2a20*/  PRMT R6, R0, 0x654, R6 ;  /* 0x0000065400067816 */ /* 0x000fe20000000006 */
[----:B-12---:R-:W-:Y:S06]  /*2a30*/  @!P0 BRA `(.L_x_49) ;  /* 0x0000004000148947 */ /* 0x006fec0003800000 */
.L_x_114:
[----:B------:R-:W-:Y:S01]  /*2a40*/  ULEA UR8, UR5, UR6, 0x4 ;  /* 0x0000000605087291 */ /* 0x000fe2000f8e20ff */
[----:B------:R-:W-:Y:S01]  /*2a50*/  SEL R3, R6, R3, !P2 ;  /* 0x0000000306037207 */ /* 0x000fe20005000000 */
[----:B------:R-:W-:Y:S01]  /*2a60*/  UIADD3 UR9, UPT, UPT, UR4, 0x60, URZ ;  /* 0x0000006004097890 */ /* 0x000fe2000fffe0ff */
[----:B-1----:R-:W-:Y:S01]  /*2a70*/  LEA R2, R11, UR6, 0x3 ;  /* 0x000000060b027c11 */ /* 0x002fe2000f8e18ff */
[----:B------:R-:W-:Y:S01]  /*2a80*/  UIADD3 UR8, UPT, UPT, UR8, 0xf0, URZ ;  /* 0x000000f008087890 */ /* 0x000fe2000fffe0ff */
[----:B------:R1:W-:Y:S01]  /*2a90*/  @!P2 SYNCS.ARRIVE.TRANS64.RED RZ, [R3+URZ], R4 ;  /* 0x0000000403ffa9a7 */ /* 0x0003e200080004ff */
[----:B------:R-:W-:Y:S01]  /*2aa0*/  UIADD3 UR4, UPT, UPT, UR5, 0x1, URZ ;  /* 0x0000000105047890 */ /* 0x000fe2000fffe0ff */
[----:B------:R-:W-:-:S03]  /*2ab0*/  VIADD R8, R8, 0x1 ;  /* 0x0000000108087836 */ /* 0x000fc60000000000 */
[----:B------:R-:W-:Y:S02]  /*2ac0*/  UISETP.NE.AND UP0, UPT, UR4, 0x2, UPT ;  /* 0x000000020400788c */ /* 0x000fe4000bf05270 */
[----:B------:R-:W-:Y:S01]  /*2ad0*/  ISETP.NE.AND P0, PT, R8, 0x2, PT ;  /* 0x000000020800780c */ /* 0x000fe20003f05270 */
[----:B------:R-:W-:Y:S06]  /*2ae0*/  UGETNEXTWORKID.BROADCAST [UR8], [UR9] ;  /* 0x00000000080073ca */ /* 0x000fec0008000100 */
[----:B------:R-:W-:Y:S02]  /*2af0*/  USEL UR7, URZ, 0x1, UP0 ;  /* 0x00000001ff077887 */ /* 0x000fe40008000000 */
[----:B------:R-:W-:-:S04]  /*2b00*/  USEL UR5, UR4, URZ, UP0 ;  /* 0x000000ff04057287 */ /* 0x000fc80008000000 */
[----:B------:R-:W-:Y:S02]  /*2b10*/  LOP3.LUT R12, R12, UR7, RZ, 0x3c, !PT ;  /* 0x000000070c0c7c12 */ /* 0x000fe4000f8e3cff */
[----:B-1----:R-:W-:-:S04]  /*2b20*/  SHF.L.U32 R4, R10, 0x1f, RZ ;  /* 0x0000001f0a047819 */ /* 0x002fc800000006ff */
[----:B------:R-:W1:Y:S02]  /*2b30*/  SYNCS.PHASECHK.TRANS64.TRYWAIT P1, [R2+URZ+0x60], R4 ;  /* 0x00006004020075a7 */ /* 0x000e6400080211ff */
[----:B-1----:R-:W-:Y:S05]  /*2b40*/  @!P1 BRA `(.L_x_50) ;  /* 0x0000003c00e89947 */ /* 0x002fea0003800000 */
.L_x_115:
[C---:B-1----:R-:W-:Y:S01]  /*2b50*/  LEA R4, R11.reuse, UR6, 0x4 ;  /* 0x000000060b047c11 */ /* 0x042fe2000f8e20ff */
[----:B------:R-:W-:Y:S01]  /*2b60*/  VIADD R2, R2, 0x70 ;  /* 0x0000007002027836 */ /* 0x000fe20000000000 */
[----:B------:R-:W-:Y:S01]  /*2b70*/  SEL R8, R8, RZ, P0 ;  /* 0x000000ff08087207 */ /* 0x000fe20000000000 */
[----:B------:R-:W-:-:S03]  /*2b80*/  VIADD R11, R11, 0x1 ;  /* 0x000000010b0b7836 */ /* 0x000fc60000000000 */
[----:B------:R-:W1:Y:S01]  /*2b90*/  LDS.128 R4, [R4+0xf0] ;  /* 0x0000f00004047984 */ /* 0x000e620000000c00 */
[----:B------:R-:W-:Y:S02]  /*2ba0*/  PRMT R2, RZ, 0x654, R2 ;  /* 0x00000654ff027816 */ /* 0x000fe40000000002 */
[C---:B------:R-:W-:Y:S01]  /*2bb0*/  ISETP.NE.AND P1, PT, R11.reuse, 0x2, PT ;  /* 0x000000020b00780c */ /* 0x040fe20003f25270 */
[----:B------:R-:W-:Y:S01]  /*2bc0*/  @!PT LDS RZ, [RZ] ;  /* 0x00000000fffff984 */ /* 0x000fe20000000800 */
[----:B------:R-:W-:Y:S01]  /*2bd0*/  @!PT LDS RZ, [RZ] ;  /* 0x00000000fffff984 */ /* 0x000fe20000000800 */
[----:B------:R-:W-:Y:S01]  /*2be0*/  @!PT LDS RZ, [RZ] ;  /* 0x00000000fffff984 */ /* 0x000fe20000000800 */
[----:B------:R-:W-:Y:S01]  /*2bf0*/  @!PT LDS RZ, [RZ] ;  /* 0x00000000fffff984 */ /* 0x000fe20000000800 */
[----:B------:R2:W-:Y:S06]  /*2c00*/  MEMBAR.ALL.CTA ;  /* 0x0000000000007992 */ /* 0x0005ec0000008000 */
[----:B--2---:R-:W2:Y:S01]  /*2c10*/  FENCE.VIEW.ASYNC.S ;  /* 0x00000000000073c6 */ /* 0x004ea20000000000 */
[----:B------:R-:W-:Y:S01]  /*2c20*/  SEL R11, R11, RZ, P1 ;  /* 0x000000ff0b0b7207 */ /* 0x000fe20000800000 */
[----:B--2---:R2:W-:Y:S01]  /*2c30*/  SYNCS.ARRIVE.TRANS64.RED.A1T0 RZ, [R2+URZ], RZ ;  /* 0x000000ff02ff79a7 */ /* 0x0045e200081004ff */
[----:B-1----:R-:W-:-:S02]  /*2c40*/  LOP3.LUT P3, RZ, R6, 0x1, RZ, 0xc0, !PT ;  /* 0x0000000106ff7812 */ /* 0x002fc4000786c0ff */
[----:B------:R-:W-:-:S04]  /*2c50*/  SEL R4, RZ, 0x1, P1 ;  /* 0x00000001ff047807 */ /* 0x000fc80000800000 */
[----:B------:R-:W-:Y:S02]  /*2c60*/  LOP3.LUT R10, R10, R4, RZ, 0x3c, !PT ;  /* 0x000000040a0a7212 */ /* 0x000fe400078e3cff */
[----:B--2---:R-:W-:-:S04]  /*2c70*/  SEL R2, RZ, 0x1, P0 ;  /* 0x00000001ff027807 */ /* 0x004fc80000000000 */
[----:B------:R-:W-:Y:S01]  /*2c80*/  LOP3.LUT R9, R9, R2, RZ, 0x3c, !PT ;  /* 0x0000000209097212 */ /* 0x000fe200078e3cff */
[----:B------:R-:W-:Y:S06]  /*2c90*/  @P3 BRA `(.L_x_51) ;  /* 0xfffffffc002c3947 */ /* 0x000fec000383ffff */
[----:B------:R-:W-:Y:S01]  /*2ca0*/  ULEA UR4, UR5, UR6, 0x3 ;  /* 0x0000000605047291 */ /* 0x000fe2000f8e18ff */
[----:B------:R-:W-:-:S08]  /*2cb0*/  SHF.L.U32 R2, R12, 0x1f, RZ ;  /* 0x0000001f0c027819 */ /* 0x000fd000000006ff */
[----:B------:R-:W1:Y:S02]  /*2cc0*/  SYNCS.PHASECHK.TRANS64 P0, [UR4+0x70], R2 ;  /* 0x00007002ff0075a7 */ /* 0x000e640008001004 */
[----:B-1----:R-:W-:Y:S05]  /*2cd0*/  @P0 BRA `(.L_x_52) ;  /* 0x0000000000080947 */ /* 0x002fea0003800000 */
[----:B------:R-:W1:Y:S02]  /*2ce0*/  SYNCS.PHASECHK.TRANS64.TRYWAIT P0, [UR4+0x70], R2 ;  /* 0x00007002ff0075a7 */ /* 0x000e640008001104 */
[----:B-1----:R-:W-:Y:S05]  /*2cf0*/  @!P0 BRA `(.L_x_53) ;  /* 0x0000003c00908947 */ /* 0x002fea0003800000 */
.L_x_52:
[----:B------:R-:W-:-:S04]  /*2d00*/  UIADD3 UR7, UPT, UPT, UR5, 0x1, URZ ;  /* 0x0000000105077890 */ /* 0x000fc8000fffe0ff */
[----:B------:R-:W-:-:S04]  /*2d10*/  UISETP.NE.AND UP0, UPT, UR7, 0x2, UPT ;  /* 0x000000020700788c */ /* 0x000fc8000bf05270 */
[----:B------:R-:W-:Y:S02]  /*2d20*/  USEL UR8, URZ, 0x1, UP0 ;  /* 0x00000001ff087887 */ /* 0x000fe40008000000 */
[----:B------:R-:W-:-:S04]  /*2d30*/  USEL UR7, UR7, URZ, UP0 ;  /* 0x000000ff07077287 */ /* 0x000fc80008000000 */
[----:B------:R-:W-:Y:S01]  /*2d40*/  ULEA UR7, UR7, UR6, 0x3 ;  /* 0x0000000607077291 */ /* 0x000fe2000f8e18ff */
[----:B-1----:R-:W-:-:S04]  /*2d50*/  LOP3.LUT R2, R12, UR8, RZ, 0x3c, !PT ;  /* 0x000000080c027c12 */ /* 0x002fc8000f8e3cff */
[----:B------:R-:W-:-:S04]  /*2d60*/  SHF.L.U32 R0, R2, 0x1f, RZ ;  /* 0x0000001f02007819 */ /* 0x000fc800000006ff */
[----:B------:R-:W1:Y:S02]  /*2d70*/  SYNCS.PHASECHK.TRANS64 P0, [UR7+0x70], R0 ;  /* 0x00007000ff0075a7 */ /* 0x000e640008001007 */
[----:B-1----:R-:W-:Y:S05]  /*2d80*/  @P0 EXIT ;  /* 0x000000000000094d */ /* 0x002fea0003800000 */
[----:B------:R-:W-:Y:S02]  /*2d90*/  SHF.L.U32 R2, R2, 0x1f, RZ ;  /* 0x0000001f02027819 */ /* 0x000fe400000006ff */
[----:B------:R-:W-:-:S07]  /*2da0*/  MOV R0, UR7 ;  /* 0x0000000700007c02 */ /* 0x000fce0008000f00 */
.L_x_54:
[----:B-1----:R1:W2:Y:S02]  /*2db0*/  SYNCS.PHASECHK.TRANS64.TRYWAIT P0, [R0+URZ+0x70], R2 ;  /* 0x00007002000075a7 */ /* 0x0022a400080011ff */
[----:B--2---:R-:W-:Y:S05]  /*2dc0*/  @!P0 NANOSLEEP.SYNCS 0x989680 ;  /* 0x009896800000895d */ /* 0x004fea0003900000 */
[----:B------:R-:W2:Y:S02]  /*2dd0*/  @!P0 SYNCS.PHASECHK.TRANS64 P0, [R0+URZ+0x70], R2 ;  /* 0x00007002000085a7 */ /* 0x000ea400080010ff */
[----:B--2---:R-:W-:Y:S05]  /*2de0*/  @P0 EXIT ;  /* 0x000000000000094d */ /* 0x004fea0003800000 */
[----:B------:R-:W-:Y:S05]  /*2df0*/  BRA `(.L_x_54) ;  /* 0xfffffffc00ec7947 */ /* 0x000fea000383ffff */
.L_x_47:
[----:B------:R-:W-:Y:S05]  /*2e00*/  BRA.U UP4, `(.L_x_55) ;  /* 0x0000000d04d47547 */ /* 0x000fea000b800000 */
[----:B------:R-:W-:Y:S01]  /*2e10*/  UMOV UR4, 0x40 ;  /* 0x0000004000047882 */ /* 0x000fe20000000000 */
[----:B------:R-:W-:Y:S01]  /*2e20*/  NOP ;  /* 0x0000000000007918 */ /* 0x000fe20000000000 */
[----:B------:R-:W-:Y:S01]  /*2e30*/  ULEA UR5, UR48, UR4, 0x18 ;  /* 0x0000000430057291 */ /* 0x000fe2000f8ec0ff */
[----:B------:R-:W-:Y:S02]  /*2e40*/  UMOV UR6, 0x400 ;  /* 0x0000040000067882 */ /* 0x000fe40000000000 */
[----:B------:R-:W-:-:S06]  /*2e50*/  ULEA UR6, UR48, UR6, 0x18 ;  /* 0x0000000630067291 */ /* 0x000fcc000f8ec0ff */
[----:B------:R-:W1:Y:S02]  /*2e60*/  LDS.U8 R0, [UR5+0x1c] ;  /* 0x00001c05ff007984 */ /* 0x000e640008000000 */
[----:B-1----:R-:W-:-:S13]  /*2e70*/  ISETP.NE.AND P0, PT, R0, RZ, PT ;  /* 0x000000ff0000720c */ /* 0x002fda0003f05270 */
[----:B------:R-:W-:Y:S05]  /*2e80*/  @P0 BRA `(.L_x_56) ;  /* 0x0000000000580947 */ /* 0x000fea0003800000 */
[----:B------:R-:W-:-:S13]  /*2e90*/  ELECT P0, URZ, PT ;  /* 0x0000000000ff782f */ /* 0x000fda0003800000 */
[----:B------:R-:W-:Y:S05]  /*2ea0*/  @!P0 BRA `(.L_x_57) ;  /* 0x0000000000608947 */ /* 0x000fea0003800000 */
[----:B------:R-:W-:Y:S01]  /*2eb0*/  UMOV UR4, 0x10 ;  /* 0x0000001000047882 */ /* 0x000fe20000000000 */
[----:B------:R-:W-:Y:S01]  /*2ec0*/  HFMA2 R0, -RZ, RZ, 0, 5.9604644775390625e-08 ;  /* 0x00000001ff007431 */ /* 0x000fe200000001ff */
[----:B------:R-:W-:-:S03]  /*2ed0*/  MOV R3, 0xffff ;  /* 0x0000ffff00037802 */ /* 0x000fc60000000f00 */
[----:B------:R-:W-:Y:S04]  /*2ee0*/  DEPBAR.LE SB1, 0x36 ;  /* 0x00009d800000791a */ /* 0x000fe80000000000 */
[----:B------:R-:W1:Y:S02]  /*2ef0*/  UTCATOMSWS.FIND_AND_SET.ALIGN UP0, UR4, UR4 ;  /* 0x00000004000475e3 */ /* 0x000e640008000800 */
[----:B-1----:R-:W-:Y:S01]  /*2f00*/  MOV R4, UR4 ;  /* 0x0000000400047c02 */ /* 0x002fe20008000f00 */
[----:B------:R-:W-:Y:S06]  /*2f10*/  BRA.U UP0, `(.L_x_58) ;  /* 0x0000000100187547 */ /* 0x000fec000b800000 */
.L_x_59:
[----:B------:R-:W-:Y:S05]  /*2f20*/  NANOSLEEP 0x64 ;  /* 0x000000640000795d */ /* 0x000fea0003800000 */
[----:B------:R-:W-:-:S05]  /*2f30*/  UMOV UR4, 0x10 ;  /* 0x0000001000047882 */ /* 0x000fca0000000000 */
[----:B------:R-:W-:Y:S04]  /*2f40*/  DEPBAR.LE SB1, 0x36 ;  /* 0x00009d800000791a */ /* 0x000fe80000000000 */
[----:B------:R-:W1:Y:S02]  /*2f50*/  UTCATOMSWS.FIND_AND_SET.ALIGN UP0, UR4, UR4 ;  /* 0x00000004000475e3 */ /* 0x000e640008000800 */
[----:B-1----:R-:W-:Y:S01]  /*2f60*/  MOV R4, UR4 ;  /* 0x0000000400047c02 */ /* 0x002fe20008000f00 */
[----:B------:R-:W-:Y:S05]  /*2f70*/  BRA.U !UP0, `(.L_x_59) ;  /* 0xfffffffd08e87547 */ /* 0x000fea000b83ffff */
.L_x_58:
[-C--:B------:R-:W-:Y:S02]  /*2f80*/  SHF.L.U32 R3, R3, R4.reuse, RZ ;  /* 0x0000000403037219 */ /* 0x080fe400000006ff */
[----:B------:R-:W-:Y:S01]  /*2f90*/  SHF.L.U32 R0, R0, R4, RZ ;  /* 0x0000000400007219 */ /* 0x000fe200000006ff */
[----:B------:R-:W-:Y:S02]  /*2fa0*/  IMAD.SHL.U32 R4, R4, 0x20, RZ ;  /* 0x0000002004047824 */ /* 0x000fe400078e00ff */
[----:B------:R1:W-:Y:S04]  /*2fb0*/  ATOMS.OR RZ, [UR5+0x14], R3 ;  /* 0x00001403ffff798c */ /* 0x0003e8000b000005 */
[----:B------:R1:W-:Y:S04]  /*2fc0*/  ATOMS.OR RZ, [UR5+0x18], R0 ;  /* 0x00001800ffff798c */ /* 0x0003e8000b000005 */
[----:B------:R1:W-:Y:S01]  /*2fd0*/  STS [UR6+0x110], R4 ;  /* 0x00011004ff007988 */ /* 0x0003e20008000806 */
[----:B------:R-:W-:Y:S05]  /*2fe0*/  BRA `(.L_x_57) ;  /* 0x0000000000107947 */ /* 0x000fea0003800000 */
.L_x_56:
[----:B------:R-:W-:Y:S02]  /*2ff0*/  MOV R0, 0xffffffff ;  /* 0xffffffff00007802 */ /* 0x000fe40000000f00 */
[----:B------:R-:W-:-:S03]  /*3000*/  MOV R4, 0x3030 ;  /* 0x0000303000047802 */ /* 0x000fc60000000f00 */
[----:B------:R1:W-:Y:S04]  /*3010*/  STS [UR6+0x110], R0 ;  /* 0x00011000ff007988 */ /* 0x0003e80008000806 */
[----:B-1---5:R-:W-:Y:S05]  /*3020*/  CALL.REL.NOINC `($__internal_1_$__cuda_sm10x_tcgen05_guardrail_trap_phase_invalid_during_alloc) ;  /* 0x0000004000107944 */ /* 0x022fea0003c00000 */
.L_x_57:
[----:B------:R-:W-:Y:S05]  /*3030*/  WARPSYNC.ALL ;  /* 0x0000000000007948 */ /* 0x000fea0003800000 */
[----:B------:R-:W2:Y:S01]  /*3040*/  S2UR UR4, SR_CgaCtaId ;  /* 0x00000000000479c3 */ /* 0x000ea20000008800 */
[----:B------:R-:W-:Y:S01]  /*3050*/  UMOV UR26, 0x400 ;  /* 0x00000400001a7882 */ /* 0x000fe20000000000 */
[----:B------:R-:W-:-:S06]  /*3060*/  NOP ;  /* 0x0000000000007918 */ /* 0x000fcc0000000000 */
[----:B------:R-:W-:Y:S06]  /*3070*/  BAR.ARV 0x6, 0xa0 ;  /* 0x0182800000007b1d */ /* 0x000fec0000002000 */
[----:B------:R-:W3:Y:S01]  /*3080*/  LDCU UR5, c[0x0][0x38c] ;  /* 0x00007180ff0577ac */ /* 0x000ee20008000800 */
[----:B------:R-:W-:Y:S01]  /*3090*/  LOP3.LUT R2, R2, 0xffff, RZ, 0xc0, !PT ;  /* 0x0000ffff02027812 */ /* 0x000fe200078ec0ff */
[----:B------:R-:W-:Y:S01]  /*30a0*/  IMAD.MOV.U32 R11, RZ, RZ, 0x1 ;  /* 0x00000001ff0b7424 */ /* 0x000fe200078e00ff */
[----:B------:R-:W-:Y:S01]  /*30b0*/  CS2R R8, SRZ ;  /* 0x0000000000087805 */ /* 0x000fe2000001ff00 */
[----:B------:R-:W4:Y:S01]  /*30c0*/  LDCU UR7, c[0x0][0x38c] ;  /* 0x00007180ff0777ac */ /* 0x000f220008000800 */
[----:B------:R-:W-:Y:S01]  /*30d0*/  R2UR UR27, R2 ;  /* 0x00000000021b72ca */ /* 0x000fe200000e0000 */
[----:B------:R-:W-:Y:S01]  /*30e0*/  IMAD.MOV.U32 R10, RZ, RZ, RZ ;  /* 0x000000ffff0a7224 */ /* 0x000fe200078e00ff */
[----:B------:R-:W-:Y:S01]  /*30f0*/  UMOV UR30, URZ ;  /* 0x000000ff001e7c82 */ /* 0x000fe20008000000 */
[----:B------:R-:W-:Y:S01]  /*3100*/  UMOV UR24, URZ ;  /* 0x000000ff00187c82 */ /* 0x000fe20008000000 */
[----:B--2---:R-:W-:Y:S01]  /*3110*/  ULEA UR26, UR4, UR26, 0x18 ;  /* 0x0000001a041a7291 */ /* 0x004fe2000f8ec0ff */
[----:B------:R-:W-:Y:S01]  /*3120*/  UMOV UR38, 0x0 ;  /* 0x0000000000267882 */ /* 0x000fe20000000000 */
[----:B------:R-:W-:-:S02]  /*3130*/  UMOV UR39, 0x4100010 ;  /* 0x0410001000277882 */ /* 0x000fc40000000000 */
[----:B------:R-:W-:Y:S02]  /*3140*/  UIADD3 UR4, UPT, UPT, UR26, 0x2400, URZ ;  /* 0x000024001a047890 */ /* 0x000fe4000fffe0ff */
[----:B------:R-:W-:Y:S02]  /*3150*/  UIADD3 UR6, UPT, UPT, UR26, 0xa400, URZ ;  /* 0x0000a4001a067890 */ /* 0x000fe4000fffe0ff */
[----:B---3--:R-:W-:Y:S01]  /*3160*/  UIADD3 UR5, UPT, UPT, UR5, 0x7f, URZ ;  /* 0x0000007f05057890 */ /* 0x008fe2000fffe0ff */
[----:B-1----:R-:W1:Y:S01]  /*3170*/  LDS R0, [UR26+0x110] ;  /* 0x0001101aff007984 */ /* 0x002e620008000800 */
[----:B------:R-:W-:Y:S01]  /*3180*/  UMOV UR36, 0x0 ;  /* 0x0000000000247882 */ /* 0x000fe20000000000 */
[----:B------:R-:W-:Y:S01]  /*3190*/  UMOV UR37, 0x4100010 ;  /* 0x0410001000257882 */ /* 0x000fe20000000000 */
[----:B------:R-:W-:Y:S02]  /*31a0*/  USHF.R.S32.HI UR40, URZ, 0x1f, UR5 ;  /* 0x0000001fff287899 */ /* 0x000fe40008011405 */
[----:B----4-:R-:W-:-:S02]  /*31b0*/  UISETP.GE.AND UP4, UPT, UR7, 0x1, UPT ;  /* 0x000000010700788c */ /* 0x010fc4000bf86270 */
[----:B------:R-:W-:Y:S02]  /*31c0*/  ULEA.HI UR40, UR40, UR5, URZ, 0x7 ;  /* 0x0000000528287291 */ /* 0x000fe4000f8f38ff */
[----:B------:R-:W-:Y:S02]  /*31d0*/  USHF.R.U32.HI UR5, URZ, 0x4, UR4 ;  /* 0x00000004ff057899 */ /* 0x000fe40008011604 */
[----:B------:R-:W-:Y:S02]  /*31e0*/  USHF.R.S32.HI UR40, URZ, 0x7, UR40 ;  /* 0x00000007ff287899 */ /* 0x000fe40008011428 */
[----:B------:R-:W-:Y:S02]  /*31f0*/  USHF.R.U32.HI UR4, URZ, 0x4, UR6 ;  /* 0x00000004ff047899 */ /* 0x000fe40008011606 */
[----:B------:R-:W-:Y:S02]  /*3200*/  UISETP.LT.AND UP0, UPT, UR40, 0x1, UPT ;  /* 0x000000012800788c */ /* 0x000fe4000bf01270 */
[----:B------:R-:W-:-:S02]  /*3210*/  ULOP3.LUT UR5, UR5, 0x3fff, URZ, 0xc0, !UPT ;  /* 0x00003fff05057892 */ /* 0x000fc4000f8ec0ff */
[----:B------:R-:W-:Y:S02]  /*3220*/  ULOP3.LUT UR4, UR4, 0x3fff, URZ, 0xc0, !UPT ;  /* 0x00003fff04047892 */ /* 0x000fe4000f8ec0ff */
[----:B------:R-:W-:Y:S02]  /*3230*/  USEL UR41, UR40, 0x1, !UP0 ;  /* 0x0000000128297887 */ /* 0x000fe4000c000000 */
[----:B------:R-:W-:Y:S02]  /*3240*/  ULOP3.LUT UR28, UR5, 0x10000, URZ, 0xfc, !UPT ;  /* 0x00010000051c7892 */ /* 0x000fe4000f8efcff */
[----:B------:R-:W-:Y:S02]  /*3250*/  ULOP3.LUT UR29, UR4, 0x10000, URZ, 0xfc, !UPT ;  /* 0x00010000041d7892 */ /* 0x000fe4000f8efcff */
[----:B------:R-:W-:Y:S01]  /*3260*/  UIADD3 UR41, UPT, UPT, -UR41, URZ, URZ ;  /* 0x000000ff29297290 */ /* 0x000fe2000fffe1ff */
[----:B------:R-:W-:Y:S01]  /*3270*/  UMOV UR34, 0x0 ;  /* 0x0000000000227882 */ /* 0x000fe20000000000 */
[----:B------:R-:W-:Y:S01]  /*3280*/  UMOV UR35, 0x4100010 ;  /* 0x0410001000237882 */ /* 0x000fe20000000000 */
[----:B------:R-:W-:Y:S01]  /*3290*/  UMOV UR32, 0x0 ;  /* 0x0000000000207882 */ /* 0x000fe20000000000 */
[----:B------:R-:W-:Y:S01]  /*32a0*/  UMOV UR33, 0x4100010 ;  /* 0x0410001000217882 */ /* 0x000fe20000000000 */
[----:B-1----:R-:W-:-:S15]  /*32b0*/  R2UR UR42, R0 ;  /* 0x00000000002a72ca */ /* 0x002fde00000e0000 */
.L_x_66:
[----:B------:R-:W-:Y:S02]  /*32c0*/  LEA R0, R10, UR26, 0x3 ;  /* 0x0000001a0a007c11 */ /* 0x000fe4000f8e18ff */
[----:B------:R-:W-:Y:S02]  /*32d0*/  SHF.L.U32 R2, R9, 0x1f, RZ ;  /* 0x0000001f09027819 */ /* 0x000fe400000006ff */
[----:B------:R-:W-:Y:S01]  /*32e0*/  PLOP3.LUT P0, PT, PT, PT, UP4, 0x80, 0x8 ;  /* 0x000000000008781c */ /* 0x000fe20003f0f048 */
[----:B------:R-:W-:Y:S01]  /*32f0*/  VIADD R3, R0, 0x70 ;  /* 0x0000007000037836 */ /* 0x000fe20000000000 */
[----:B-1----:R-:W1:Y:S02]  /*3300*/  SYNCS.PHASECHK.TRANS64.TRYWAIT P1, [R0+URZ+0x60], R2 ;  /* 0x00006002000075a7 */ /* 0x002e6400080211ff */
[----:B-1-3--:R-:W-:Y:S09]  /*3310*/  @!P1 BRA `(.L_x_60) ;  /* 0x0000003800209947 */ /* 0x00aff20003800000 */
.L_x_117:
[----:B------:R-:W-:Y:S01]  /*3320*/  LEA R4, R10, UR26, 0x4 ;  /* 0x0000001a0a047c11 */ /* 0x000fe2000f8e20ff */
[----:B------:R-:W-:Y:S01]  /*3330*/  @UP4 ULEA UR4, UR24, UR26, 0x3 ;  /* 0x0000001a18044291 */ /* 0x000fe2000f8e18ff */
[----:B------:R-:W-:Y:S01]  /*3340*/  PLOP3.LUT P2, PT, PT, PT, PT, 0x80, 0x8 ;  /* 0x000000000008781c */ /* 0x000fe20003f4f070 */
[----:B------:R-:W-:Y:S01]  /*3350*/  ULEA UR31, UR30, UR26, 0x3 ;  /* 0x0000001a1e1f7291 */ /* 0x000fe2000f8e18ff */
[----:B------:R-:W-:Y:S02]  /*3360*/  PRMT R3, RZ, 0x654, R3 ;  /* 0x00000654ff037816 */ /* 0x000fe40000000003 */
[----:B------:R-:W2:Y:S01]  /*3370*/  LDS.128 R4, [R4+0xf0] ;  /* 0x0000f00004047984 */ /* 0x000ea20000000c00 */
[----:B-1----:R-:W-:Y:S02]  /*3380*/  @P0 SHF.L.U32 R2, R8, 0x1f, RZ ;  /* 0x0000001f08020819 */ /* 0x002fe400000006ff */
[----:B------:R-:W-:Y:S01]  /*3390*/  SHF.L.U32 R0, R11, 0x1f, RZ ;  /* 0x0000001f0b007819 */ /* 0x000fe200000006ff */
[----:B------:R-:W-:Y:S01]  /*33a0*/  @!PT LDS RZ, [RZ] ;  /* 0x00000000fffff984 */ /* 0x000fe20000000800 */
[----:B------:R-:W-:Y:S01]  /*33b0*/  @!PT LDS RZ, [RZ] ;  /* 0x00000000fffff984 */ /* 0x000fe20000000800 */
[----:B------:R-:W-:Y:S01]  /*33c0*/  @!PT LDS RZ, [RZ] ;  /* 0x00000000fffff984 */ /* 0x000fe20000000800 */
[----:B------:R-:W-:Y:S01]  /*33d0*/  @!PT LDS RZ, [RZ] ;  /* 0x00000000fffff984 */ /* 0x000fe20000000800 */
[----:B------:R1:W-:Y:S06]  /*33e0*/  MEMBAR.ALL.CTA ;  /* 0x0000000000007992 */ /* 0x0003ec0000008000 */
[----:B-1----:R-:W1:Y:S02]  /*33f0*/  FENCE.VIEW.ASYNC.S ;  /* 0x00000000000073c6 */ /* 0x002e640000000000 */
[----:B-1----:R1:W-:Y:S01]  /*3400*/  SYNCS.ARRIVE.TRANS64.RED.A1T0 RZ, [R3+URZ], RZ ;  /* 0x000000ff03ff79a7 */ /* 0x0023e200081004ff */
[----:B------:R1:W3:Y:S01]  /*3410*/  @P0 SYNCS.PHASECHK.TRANS64.TRYWAIT P2, [UR4], R2 ;  /* 0x00000002ff0005a7 */ /* 0x0002e20008041104 */
[----:B------:R-:W-:Y:S01]  /*3420*/  ULEA.HI UR4, UR30, UR30, URZ, 0x1 ;  /* 0x0000001e1e047291 */ /* 0x000fe2000f8f08ff */
[----:B--2---:R-:W-:-:S03]  /*3430*/  LOP3.LUT P1, RZ, R6, 0x1, RZ, 0xc0, !PT ;  /* 0x0000000106ff7812 */ /* 0x004fc6000782c0ff */
[----:B------:R-:W-:Y:S02]  /*3440*/  USHF.L.U32 UR11, UR4, 0x5, URZ ;  /* 0x00000005040b7899 */ /* 0x000fe400080006ff */
[----:B------:R-:W-:Y:S02]  /*3450*/  ULOP3.LUT UR4, UR4, 0xffe, URZ, 0xc0, !UPT ;  /* 0x00000ffe04047892 */ /* 0x000fe4000f8ec0ff */
[----:B------:R-:W-:Y:S02]  /*3460*/  ULOP3.LUT UR11, UR11, 0xffffffc0, URZ, 0xc0, !UPT ;  /* 0xffffffc00b0b7892 */ /* 0x000fe4000f8ec0ff */
[----:B------:R-:W-:Y:S02]  /*3470*/  UIADD3 UR4, UPT, UPT, -UR4, UR30, URZ ;  /* 0x0000001e04047290 */ /* 0x000fe4000fffe1ff */
[----:B------:R-:W-:Y:S01]  /*3480*/  UIADD3 UR11, UPT, UPT, UR42, UR11, URZ ;  /* 0x0000000b2a0b7290 */ /* 0x000fe2000fffe0ff */
[----:B------:R-:W2:Y:S03]  /*3490*/  SYNCS.PHASECHK.TRANS64.TRYWAIT P0, [UR31+0xa0], R0 ;  /* 0x0000a000ff0075a7 */ /* 0x000ea6000800111f */
[----:B------:R-:W-:Y:S01]  /*34a0*/  ULEA UR11, UR4, UR11, 0x14 ;  /* 0x0000000b040b7291 */ /* 0x000fe2000f8ea0ff */
[----:B-123--:R-:W-:Y:S11]  /*34b0*/  @!P0 BRA `(.L_x_61) ;  /* 0x0000003400cc8947 */ /* 0x00eff60003800000 */
.L_x_119:
[----:B------:R-:W-:Y:S01]  /*34c0*/  IADD3 R10, PT, PT, R10, 0x1, RZ ;  /* 0x000000010a0a7810 */ /* 0x000fe20007ffe0ff */
[----:B------:R-:W-:Y:S06]  /*34d0*/  BRA.U !UP4, `(.L_x_62) ;  /* 0x000000010cc07547 */ /* 0x000fec000b800000 */
[----:B------:R-:W-:Y:S01]  /*34e0*/  UPLOP3.LUT UP2, UPT, UPT, UPT, UPT, 0x40, 0x4 ;  /* 0x000000000004789c */ /* 0x000fe20003f4e870 */
[----:B------:R-:W-:Y:S01]  /*34f0*/  UMOV UR23, UR41 ;  /* 0x0000002900177c82 */ /* 0x000fe20008000000 */
[----:B------:R-:W-:Y:S01]  /*3500*/  UMOV UR22, UR40 ;  /* 0x0000002800167c82 */ /* 0x000fe20008000000 */
[----:B------:R-:W-:-:S08]  /*3510*/  UMOV UR10, UR24 ;  /* 0x00000018000a7c82 */ /* 0x000fd00008000000 */
.L_x_65:
[----:B------:R-:W-:Y:S02]  /*3520*/  UIADD3 UR23, UPT, UPT, UR23, 0x1, URZ ;  /* 0x0000000117177890 */ /* 0x000fe4000fffe0ff */
[----:B--2---:R-:W-:Y:S02]  /*3530*/  ULEA UR5, UR10, UR26, 0x3 ;  /* 0x0000001a0a057291 */ /* 0x004fe4000f8e18ff */
[----:B------:R-:W-:Y:S01]  /*3540*/  UISETP.NE.AND UP3, UPT, UR23, URZ, UPT ;  /* 0x000000ff1700728c */ /* 0x000fe2000bf65270 */
[----:B---3--:R-:W-:Y:S10]  /*3550*/  @P2 BRA `(.L_x_63) ;  /* 0x00000000000c2947 */ /* 0x008ff40003800000 */
[----:B-1----:R-:W-:Y:S04]  /*3560*/  SHF.L.U32 R2, R8, 0x1f, RZ ;  /* 0x0000001f08027819 */ /* 0x002fe800000006ff */
[----:B------:R-:W1:Y:S02]  /*3570*/  SYNCS.PHASECHK.TRANS64.TRYWAIT P0, [UR5], R2 ;  /* 0x00000002ff0075a7 */ /* 0x000e640008001105 */
[----:B-1----:R-:W-:Y:S05]  /*3580*/  @!P0 BRA `(.L_x_64) ;  /* 0x0000003400b08947 */ /* 0x002fea0003800000 */
.L_x_63:
[----:B------:R-:W-:Y:S01]  /*3590*/  UISETP.NE.AND UP0, UPT, UR22, 0x1, UPT ;  /* 0x000000011600788c */ /* 0x000fe2000bf05270 */
[----:B------:R-:W-:Y:S01]  /*35a0*/  PLOP3.LUT P2, PT, PT, PT, PT, 0x80, 0x8 ;  /* 0x000000000008781c */ /* 0x000fe20003f4f070 */
[----:B------:R-:W-:Y:S02]  /*35b0*/  UIADD3 UR4, UPT, UPT, UR10, 0x1, URZ ;  /* 0x000000010a047890 */ /* 0x000fe4000fffe0ff */
[----:B------:R-:W-:Y:S02]  /*35c0*/  UIADD3 UR25, UPT, UPT, UR5, 0x20, URZ ;  /* 0x0000002005197890 */ /* 0x000fe4000fffe0ff */
[----:B------:R-:W-:Y:S01]  /*35d0*/  UISETP.NE.AND UP1, UPT, UR4, 0x4, UPT ;  /* 0x000000040400788c */ /* 0x000fe2000bf25270 */
[----:B------:R-:W-:Y:S01]  /*35e0*/  PLOP3.LUT P0, PT, PT, PT, UP0, 0x80, 0x8 ;  /* 0x000000000008781c */ /* 0x000fe20003f0f008 */
[----:B------:R-:W-:Y:S02]  /*35f0*/  UIADD3 UR22, UPT, UPT, UR22, -0x1, URZ ;  /* 0xffffffff16167890 */ /* 0x000fe4000fffe0ff */
[----:B------:R-:W-:Y:S02]  /*3600*/  USEL UR6, URZ, 0x1, UP1 ;  /* 0x00000001ff067887 */ /* 0x000fe40008800000 */
[----:B------:R-:W-:Y:S01]  /*3610*/  USEL UR24, UR4, URZ, UP1 ;  /* 0x000000ff04187287 */ /* 0x000fe20008800000 */
[----:B------:R-:W-:Y:S01]  /*3620*/  UMOV UR7, 0x40004040 ;  /* 0x4000404000077882 */ /* 0x000fe20000000000 */
[----:B------:R-:W-:Y:S02]  /*3630*/  UMOV UR5, 0x40004040 ;  /* 0x4000404000057882 */ /* 0x000fe40000000000 */
[----:B------:R-:W-:Y:S01]  /*3640*/  @UP0 ULEA UR4, UR24, UR26, 0x3 ;  /* 0x0000001a18040291 */ /* 0x000fe2000f8e18ff */
[----:B------:R-:W-:Y:S01]  /*3650*/  LOP3.LUT R8, R8, UR6, RZ, 0x3c, !PT ;  /* 0x0000000608087c12 */ /* 0x000fe2000f8e3cff */
[----:B------:R-:W-:Y:S01]  /*3660*/  ULEA UR6, UR10, UR29, 0x9 ;  /* 0x0000001d0a067291 */ /* 0x000fe2000f8e48ff */
[----:B------:R-:W-:Y:S02]  /*3670*/  UMOV UR21, 0x40004040 ;  /* 0x4000404000157882 */ /* 0x000fe40000000000 */
[----:B-1----:R-:W-:Y:S01]  /*3680*/  @P0 SHF.L.U32 R0, R8, 0x1f, RZ ;  /* 0x0000001f08000819 */ /* 0x002fe200000006ff */
[----:B------:R-:W-:Y:S02]  /*3690*/  UIADD3 UR20, UPT, UPT, UR6, 0x2, URZ ;  /* 0x0000000206147890 */ /* 0x000fe4000fffe0ff */
[----:B------:R-:W-:Y:S01]  /*36a0*/  UIADD3 UR16, UPT, UPT, UR6, 0x4, URZ ;  /* 0x0000000406107890 */ /* 0x000fe2000fffe0ff */
[----:B------:R2:W3:Y:S01]  /*36b0*/  @P0 SYNCS.PHASECHK.TRANS64.TRYWAIT P2, [UR4], R0 ;  /* 0x00000000ff0005a7 */ /* 0x0004e20008041104 */
[----:B------:R-:W-:Y:S02]  /*36c0*/  ULEA UR4, UR10, UR28, 0x9 ;  /* 0x0000001c0a047291 */ /* 0x000fe4000f8e48ff */
[----:B------:R-:W-:Y:S02]  /*36d0*/  UIADD3 UR12, UPT, UPT, UR6, 0x6, URZ ;  /* 0x00000006060c7890 */ /* 0x000fe4000fffe0ff */
[----:B------:R-:W-:Y:S02]  /*36e0*/  UIADD3 UR18, UPT, UPT, UR4, 0x2, URZ ;  /* 0x0000000204127890 */ /* 0x000fe4000fffe0ff */
[----:B------:R-:W-:Y:S02]  /*36f0*/  UIADD3 UR14, UPT, UPT, UR4, 0x4, URZ ;  /* 0x00000004040e7890 */ /* 0x000fe4000fffe0ff */
[----:B------:R-:W-:Y:S01]  /*3700*/  UIADD3 UR8, UPT, UPT, UR4, 0x6, URZ ;  /* 0x0000000604087890 */ /* 0x000fe2000fffe0ff */
[----:B------:R2:W-:Y:S01]  /*3710*/  UTCQMMA gdesc[UR4], gdesc[UR6], tmem[UR11], tmem[UR38], idesc[UR39], UP2 ;  /* 0x00ff2606040075ea */ /* 0x0005e2000900030b */
[----:B------:R-:W-:Y:S01]  /*3720*/  UPLOP3.LUT UP2, UPT, UPT, UPT, UPT, 0x80, 0x8 ;  /* 0x000000000008789c */ /* 0x000fe20003f4f070 */
[----:B------:R-:W-:Y:S01]  /*3730*/  UMOV UR19, 0x40004040 ;  /* 0x4000404000137882 */ /* 0x000fe20000000000 */
[----:B------:R-:W-:Y:S01]  /*3740*/  UMOV UR17, 0x40004040 ;  /* 0x4000404000117882 */ /* 0x000fe20000000000 */
[----:B------:R2:W-:Y:S01]  /*3750*/  UTCQMMA gdesc[UR18], gdesc[UR20], tmem[UR11], tmem[UR36], idesc[UR37], UPT ;  /* 0x00ff2414120075ea */ /* 0x0005e2000b80030b */
[----:B------:R-:W-:Y:S01]  /*3760*/  UMOV UR15, 0x40004040 ;  /* 0x40004040000f7882 */ /* 0x000fe20000000000 */
[----:B------:R-:W-:Y:S01]  /*3770*/  UMOV UR13, 0x40004040 ;  /* 0x40004040000d7882 */ /* 0x000fe20000000000 */
[----:B------:R-:W-:Y:S01]  /*3780*/  UMOV UR9, 0x40004040 ;  /* 0x4000404000097882 */ /* 0x000fe20000000000 */
[----:B------:R2:W-:Y:S01]  /*3790*/  UTCQMMA gdesc[UR14], gdesc[UR16], tmem[UR11], tmem[UR34], idesc[UR35], UPT ;  /* 0x00ff22100e0075ea */ /* 0x0005e2000b80030b */
[----:B------:R2:W-:Y:S01]  /*37a0*/  UTCQMMA gdesc[UR8], gdesc[UR12], tmem[UR11], tmem[UR32], idesc[UR33], UPT ;  /* 0x00ff200c080075ea */ /* 0x0005e2000b80030b */
[----:B------:R2:W-:Y:S01]  /*37b0*/  UTCBAR.MULTICAST [UR25], URZ, UR27 ;  /* 0x000000ff190073e9 */ /* 0x0005e2000800081b */
[----:B------:R-:W-:Y:S01]  /*37c0*/  UMOV UR10, UR24 ;  /* 0x00000018000a7c82 */ /* 0x000fe20008000000 */
[----:B------:R-:W-:Y:S05]  /*37d0*/  BRA.U UP3, `(.L_x_65) ;  /* 0xfffffffd03507547 */ /* 0x000fea000b83ffff */
.L_x_62:
[----:B--2---:R-:W-:Y:S01]  /*37e0*/  UIADD3 UR4, UPT, UPT, UR30, 0x1, URZ ;  /* 0x000000011e047890 */ /* 0x004fe2000fffe0ff */
[C---:B------:R-:W-:Y:S01]  /*37f0*/  ISETP.NE.AND P0, PT, R10.reuse, 0x2, PT ;  /* 0x000000020a00780c */ /* 0x040fe20003f05270 */
[----:B------:R-:W-:Y:S02]  /*3800*/  UIADD3 UR5, UPT, UPT, UR31, 0x80, URZ ;  /* 0x000000801f057890 */ /* 0x000fe4000fffe0ff */
[----:B------:R-:W-:Y:S01]  /*3810*/  UISETP.NE.AND UP0, UPT, UR4, 0x4, UPT ;  /* 0x000000040400788c */ /* 0x000fe2000bf05270 */
[----:B-1----:R-:W-:Y:S02]  /*3820*/  SEL R0, RZ, 0x1, P0 ;  /* 0x00000001ff007807 */ /* 0x002fe40000000000 */
[----:B------:R-:W-:Y:S01]  /*3830*/  SEL R10, R10, RZ, P0 ;  /* 0x000000ff0a0a7207 */ /* 0x000fe20000000000 */
[----:B------:R-:W-:Y:S01]  /*3840*/  USEL UR6, URZ, 0x1, UP0 ;  /* 0x00000001ff067887 */ /* 0x000fe20008000000 */
[----:B------:R-:W-:Y:S01]  /*3850*/  LOP3.LUT R9, R9, R0, RZ, 0x3c, !PT ;  /* 0x0000000009097212 */ /* 0x000fe200078e3cff */
[----:B------:R-:W-:Y:S01]  /*3860*/  USEL UR30, UR4, URZ, UP0 ;  /* 0x000000ff041e7287 */ /* 0x000fe20008000000 */
[----:B------:R1:W-:Y:S03]  /*3870*/  UTCBAR [UR5], URZ ;  /* 0x000000ff050073e9 */ /* 0x0003e600080000ff */
[----:B------:R-:W-:Y:S01]  /*3880*/  LOP3.LUT R11, R11, UR6, RZ, 0x3c, !PT ;  /* 0x000000060b0b7c12 */ /* 0x000fe2000f8e3cff */
[----:B------:R-:W-:Y:S07]  /*3890*/  @P1 BRA `(.L_x_66) ;  /* 0xfffffff800881947 */ /* 0x000fee000383ffff */
[----:B------:R-:W2:Y:S01]  /*38a0*/  S2UR UR8, SR_CgaCtaId ;  /* 0x00000000000879c3 */ /* 0x000ea20000008800 */
[----:B------:R-:W-:Y:S01]  /*38b0*/  ELECT P0, URZ, PT ;  /* 0x0000000000ff782f */ /* 0x000fe20003800000 */
[----:B------:R-:W-:Y:S01]  /*38c0*/  IMAD.MOV.U32 R0, RZ, RZ, 0x1 ;  /* 0x00000001ff007424 */ /* 0x000fe200078e00ff */
[----:B------:R-:W-:Y:S01]  /*38d0*/  UIADD3 UR26, UPT, UPT, UR26, 0xa0, URZ ;  /* 0x000000a01a1a7890 */ /* 0x000fe2000fffe0ff */
[----:B------:R-:W-:Y:S01]  /*38e0*/  SHF.L.U32 R2, R11, 0x1f, RZ ;  /* 0x0000001f0b027819 */ /* 0x000fe200000006ff */
[----:B------:R-:W-:-:S03]  /*38f0*/  UMOV UR4, 0x40 ;  /* 0x0000004000047882 */ /* 0x000fc60000000000 */
[----:B------:R-:W-:Y:S01]  /*3900*/  UVIRTCOUNT.DEALLOC.SMPOOL 0x80 ;  /* 0x000000800000784c */ /* 0x000fe20000000000 */
[----:B--2---:R-:W-:Y:S02]  /*3910*/  ULEA UR8, UR8, UR4, 0x18 ;  /* 0x0000000408087291 */ /* 0x004fe4000f8ec0ff */
[----:B------:R-:W-:-:S07]  /*3920*/  ULEA UR4, UR30, UR26, 0x3 ;  /* 0x0000001a1e047291 */ /* 0x000fce000f8e18ff */
[----:B------:R2:W-:Y:S02]  /*3930*/  @P0 STS.U8 [UR8+0x1c], R0 ;  /* 0x00001c00ff000988 */ /* 0x0005e40008000008 */
[----:B------:R-:W4:Y:S02]  /*3940*/  SYNCS.PHASECHK.TRANS64.TRYWAIT P0, [UR4], R2 ;  /* 0x00000002ff0075a7 */ /* 0x000f240008001104 */
[----:B--2-4-:R-:W-:Y:S05]  /*3950*/  @!P0 BRA `(.L_x_67) ;  /* 0x0000003000d48947 */ /* 0x014fea0003800000 */
.L_x_122:
[----:B------:R-:W-:-:S04]  /*3960*/  UIADD3 UR4, UPT, UPT, UR30, 0x1, URZ ;  /* 0x000000011e047890 */ /* 0x000fc8000fffe0ff */
[----:B------:R-:W-:-:S04]  /*3970*/  UISETP.NE.AND UP0, UPT, UR4, 0x4, UPT ;  /* 0x000000040400788c */ /* 0x000fc8000bf05270 */
[----:B------:R-:W-:Y:S02]  /*3980*/  USEL UR6, URZ, 0x1, UP0 ;  /* 0x00000001ff067887 */ /* 0x000fe40008000000 */
[----:B------:R-:W-:-:S04]  /*3990*/  USEL UR4, UR4, URZ, UP0 ;  /* 0x000000ff04047287 */ /* 0x000fc80008000000 */
[----:B-1----:R-:W-:Y:S01]  /*39a0*/  ULEA UR5, UR4, UR26, 0x3 ;  /* 0x0000001a04057291 */ /* 0x002fe2000f8e18ff */
[----:B--2---:R-:W-:-:S04]  /*39b0*/  LOP3.LUT R2, R11, UR6, RZ, 0x3c, !PT ;  /* 0x000000060b027c12 */ /* 0x004fc8000f8e3cff */
[----:B------:R-:W-:-:S04]  /*39c0*/  SHF.L.U32 R3, R2, 0x1f, RZ ;  /* 0x0000001f02037819 */ /* 0x000fc800000006ff */
[----:B------:R-:W1:Y:S02]  /*39d0*/  SYNCS.PHASECHK.TRANS64.TRYWAIT P0, [UR5], R3 ;  /* 0x00000003ff0075a7 */ /* 0x000e640008001105 */
[----:B-1----:R-:W-:Y:S05]  /*39e0*/  @!P0 BRA `(.L_x_68) ;  /* 0x0000003000c88947 */ /* 0x002fea0003800000 */
.L_x_124:
        /* <DEDUP_REMOVED lines=9> */
.L_x_126:
[----:B------:R-:W-:-:S04]  /*3a80*/  UIADD3 UR4, UPT, UPT, UR4, 0x1, URZ ;  /* 0x0000000104047890 */ /* 0x000fc8000fffe0ff */
[----:B------:R-:W-:-:S04]  /*3a90*/  UISETP.NE.AND UP0, UPT, UR4, 0x4, UPT ;  /* 0x000000040400788c */ /* 0x000fc8000bf05270 */
[----:B------:R-:W-:Y:S02]  /*3aa0*/  USEL UR5, URZ, 0x1, UP0 ;  /* 0x00000001ff057887 */ /* 0x000fe40008000000 */
[----:B------:R-:W-:-:S04]  /*3ab0*/  USEL UR4, UR4, URZ, UP0 ;  /* 0x000000ff04047287 */ /* 0x000fc80008000000 */
[----:B------:R-:W-:Y:S01]  /*3ac0*/  ULEA UR4, UR4, UR26, 0x3 ;  /* 0x0000001a04047291 */ /* 0x000fe2000f8e18ff */
[----:B------:R-:W-:-:S04]  /*3ad0*/  LOP3.LUT R2, R2, UR5, RZ, 0x3c, !PT ;  /* 0x0000000502027c12 */ /* 0x000fc8000f8e3cff */
[----:B------:R-:W-:-:S04]  /*3ae0*/  SHF.L.U32 R2, R2, 0x1f, RZ ;  /* 0x0000001f02027819 */ /* 0x000fc800000006ff */
[----:B------:R-:W2:Y:S02]  /*3af0*/  SYNCS.PHASECHK.TRANS64.TRYWAIT P0, [UR4], R2 ;  /* 0x00000002ff0075a7 */ /* 0x000ea40008001104 */
[----:B--2---:R-:W-:Y:S05]  /*3b00*/  @!P0 BRA `(.L_x_70) ;  /* 0x0000003000b08947 */ /* 0x004fea0003800000 */
.L_x_128:
[----:B------:R-:W-:Y:S01]  /*3b10*/  NOP ;  /* 0x0000000000007918 */ /* 0x000fe20000000000 */
[----:B-1----:R-:W1:Y:S01]  /*3b20*/  LDS R0, [UR8+0x14] ;  /* 0x00001408ff007984 */ /* 0x002e620008000800 */
[----:B------:R-:W-:Y:S01]  /*3b30*/  ULOP3.LUT UR4, UR42, 0xffff, URZ, 0xc0, !UPT ;  /* 0x0000ffff2a047892 */ /* 0x000fe2000f8ec0ff */
[----:B------:R-:W-:Y:S01]  /*3b40*/  UMOV UR5, 0xffff ;  /* 0x0000ffff00057882 */ /* 0x000fe20000000000 */
[----:B------:R-:W-:Y:S02]  /*3b50*/  UMOV UR6, 0x1 ;  /* 0x0000000100067882 */ /* 0x000fe40000000000 */
[----:B------:R-:W-:-:S04]  /*3b60*/  USHF.R.U32.HI UR4, URZ, 0x5, UR4 ;  /* 0x00000005ff047899 */ /* 0x000fc80008011604 */
[----:B------:R-:W-:Y:S02]  /*3b70*/  USHF.L.U32 UR5, UR5, UR4, URZ ;  /* 0x0000000405057299 */ /* 0x000fe400080006ff */
[----:B------:R-:W-:-:S04]  /*3b80*/  USHF.L.U32 UR4, UR6, UR4, URZ ;  /* 0x0000000406047299 */ /* 0x000fc800080006ff */
[----:B-1----:R-:W-:-:S04]  /*3b90*/  LOP3.LUT R0, R0, UR5, RZ, 0xc0, !PT ;  /* 0x0000000500007c12 */ /* 0x002fc8000f8ec0ff */
[----:B------:R-:W-:-:S13]  /*3ba0*/  ISETP.NE.AND P0, PT, R0, UR5, PT ;  /* 0x0000000500007c0c */ /* 0x000fda000bf05270 */
[----:B------:R-:W-:Y:S05]  /*3bb0*/  @P0 BRA `(.L_x_71) ;  /* 0x0000000000580947 */ /* 0x000fea0003800000 */
[----:B------:R-:W1:Y:S02]  /*3bc0*/  LDS R0, [UR8+0x18] ;  /* 0x00001808ff007984 */ /* 0x000e640008000800 */
[----:B-1----:R-:W-:-:S04]  /*3bd0*/  LOP3.LUT R0, R0, UR4, RZ, 0xc0, !PT ;  /* 0x0000000400007c12 */ /* 0x002fc8000f8ec0ff */
[----:B------:R-:W-:-:S13]  /*3be0*/  ISETP.NE.AND P0, PT, R0, UR4, PT ;  /* 0x0000000400007c0c */ /* 0x000fda000bf05270 */
[----:B------:R-:W-:Y:S05]  /*3bf0*/  @P0 BRA `(.L_x_72) ;  /* 0x00000000003c0947 */ /* 0x000fea0003800000 */
[----:B------:R-:W1:Y:S01]  /*3c00*/  S2R R2, SR_LANEID ;  /* 0x0000000000027919 */ /* 0x000e620000000000 */
[----:B------:R-:W-:-:S06]  /*3c10*/  ULOP3.LUT UR5, URZ, UR5, URZ, 0x33, !UPT ;  /* 0x00000005ff057292 */ /* 0x000fcc000f8e33ff */
[----:B------:R-:W-:-:S04]  /*3c20*/  IMAD.U32 R0, RZ, RZ, UR5 ;  /* 0x00000005ff007e24 */ /* 0x000fc8000f8e00ff */
[----:B------:R2:W4:Y:S02]  /*3c30*/  REDUX UR7, R0 ;  /* 0x00000000000773c4 */ /* 0x0005240000000000 */
[----:B------:R1:W-:Y:S01]  /*3c40*/  UTCATOMSWS.AND URZ, UR5 ;  /* 0x0000000500ff79e3 */ /* 0x0003e20008000000 */
[----:B--2---:R-:W-:Y:S01]  /*3c50*/  LOP3.LUT R0, RZ, UR4, RZ, 0x33, !PT ;  /* 0x00000004ff007c12 */ /* 0x004fe2000f8e33ff */
[----:B------:R-:W-:Y:S02]  /*3c60*/  VOTEU.ANY UR4, UPT, PT ;  /* 0x0000000000047886 */ /* 0x000fe400038e0100 */
[----:B------:R-:W-:Y:S02]  /*3c70*/  UFLO.U32 UR4, UR4 ;  /* 0x00000004000472bd */ /* 0x000fe400080e0000 */
[----:B------:R-:W2:Y:S04]  /*3c80*/  REDUX UR6, R0 ;  /* 0x00000000000673c4 */ /* 0x000ea80000000000 */
[----:B-1----:R-:W-:-:S02]  /*3c90*/  ISETP.EQ.U32.AND P0, PT, R2, UR4, PT ;  /* 0x0000000402007c0c */ /* 0x002fc4000bf02070 */
[----:B----4-:R-:W-:-:S11]  /*3ca0*/  MOV R2, UR7 ;  /* 0x0000000700027c02 */ /* 0x010fd60008000f00 */
[----:B------:R1:W-:Y:S01]  /*3cb0*/  @P0 ATOMS.AND RZ, [UR8+0x14], R2 ;  /* 0x00001402ffff098c */ /* 0x0003e2000a800008 */
[----:B--2---:R-:W-:-:S05]  /*3cc0*/  IMAD.U32 R0, RZ, RZ, UR6 ;  /* 0x00000006ff007e24 */ /* 0x004fca000f8e00ff */
[----:B------:R1:W-:Y:S01]  /*3cd0*/  @P0 ATOMS.AND RZ, [UR8+0x18], R0 ;  /* 0x00001800ffff098c */ /* 0x0003e2000a800008 */
[----:B------:R-:W-:Y:S05]  /*3ce0*/  BRA `(.L_x_73) ;  /* 0x0000000000147947 */ /* 0x000fea0003800000 */
.L_x_72:
[----:B------:R-:W-:Y:S02]  /*3cf0*/  MOV R2, 0x3d10 ;  /* 0x00003d1000027802 */ /* 0x000fe40000000f00 */
[----:B---3-5:R-:W-:Y:S05]  /*3d00*/  CALL.REL.NOINC `($__internal_0_$__cuda_sm10x_tcgen05_guardrail_trap_col_being_dealloced_not_returned_by_alloc) ;  /* 0x0000003000cc7944 */ /* 0x028fea0003c00000 */
[----:B------:R-:W-:Y:S05]  /*3d10*/  BRA `(.L_x_73) ;  /* 0x0000000000087947 */ /* 0x000fea0003800000 */
.L_x_71:
[----:B------:R-:W-:Y:S02]  /*3d20*/  MOV R2, 0x3d40 ;  /* 0x00003d4000027802 */ /* 0x000fe40000000f00 */
[----:B---3-5:R-:W-:Y:S05]  /*3d30*/  CALL.REL.NOINC `($__internal_2_$__cuda_sm10x_tcgen05_guardrail_trap_unallocated_columns_being_dealloced) ;  /* 0x0000003000d87944 */ /* 0x028fea0003c00000 */
.L_x_73:
[----:B------:R-:W-:Y:S01]  /*3d40*/  NOP ;  /* 0x0000000000007918 */ /* 0x000fe20000000000 */
[----:B------:R-:W-:Y:S05]  /*3d50*/  EXIT ;  /* 0x000000000000794d */ /* 0x000fea0003800000 */
.L_x_55:
[----:B------:R-:W-:-:S09]  /*3d60*/  UISETP.NE.OR UP0, UPT, UR22, 0x3, !UP3 ;  /* 0x000000031600788c */ /* 0x000fd2000df05670 */
[----:B------:R-:W-:Y:S05]  /*3d70*/  BRA.U UP0, `(.L_x_74) ;  /* 0x0000000d00087547 */ /* 0x000fea000b800000 */
[----:B------:R-:W1:Y:S01]  /*3d80*/  LDCU UR26, c[0x0][0x370] ;  /* 0x00006e00ff1a77ac */ /* 0x000e620008000800 */
[----:B------:R-:W2:Y:S01]  /*3d90*/  LDC.64 R16, c[0x0][0x348] ;  /* 0x0000d200ff107b82 */ /* 0x000ea20000000a00 */
[----:B------:R-:W-:Y:S02]  /*3da0*/  HFMA2 R13, -RZ, RZ, 0, 0 ;  /* 0x00000000ff0d7431 */ /* 0x000fe400000001ff */
[----:B------:R-:W-:Y:S01]  /*3db0*/  IMAD.MOV.U32 R15, RZ, RZ, 0x1 ;  /* 0x00000001ff0f7424 */ /* 0x000fe200078e00ff */
[----:B------:R-:W1:Y:S01]  /*3dc0*/  LDCU.128 UR28, c[0x0][0xb10] ;  /* 0x00016200ff1c77ac */ /* 0x000e620008000c00 */
[----:B------:R-:W-:Y:S01]  /*3dd0*/  IMAD.MOV.U32 R14, RZ, RZ, RZ ;  /* 0x000000ffff0e7224 */ /* 0x000fe200078e00ff */
[----:B------:R-:W-:Y:S01]  /*3de0*/  MOV R12, 0x1000 ;  /* 0x00001000000c7802 */ /* 0x000fe20000000f00 */
[----:B------:R-:W3:Y:S01]  /*3df0*/  LDCU UR25, c[0x0][0x374] ;  /* 0x00006e80ff1977ac */ /* 0x000ee20008000800 */
[----:B------:R-:W4:Y:S01]  /*3e00*/  LDC.64 R2, c[0x0][0x888] ;  /* 0x00022200ff027b82 */ /* 0x000f220000000a00 */
[----:B------:R-:W3:Y:S01]  /*3e10*/  LDCU UR16, c[0x0][0xb0c] ;  /* 0x00016180ff1077ac */ /* 0x000ee20008000800 */
[----:B------:R-:W2:Y:S06]  /*3e20*/  LDCU UR35, c[0x0][0xb20] ;  /* 0x00016400ff2377ac */ /* 0x000eac0008000800 */
[----:B------:R-:W4:Y:S01]  /*3e30*/  LDC.64 R4, c[0x0][0x890] ;  /* 0x00022400ff047b82 */ /* 0x000f220000000a00 */
[----:B------:R-:W2:Y:S01]  /*3e40*/  LDCU UR4, c[0x0][0xb30] ;  /* 0x00016600ff0477ac */ /* 0x000ea20008000800 */
[----:B------:R-:W-:Y:S01]  /*3e50*/  UMOV UR17, 0x400 ;  /* 0x0000040000117882 */ /* 0x000fe20000000000 */
[----:B-1----:R-:W-:-:S02]  /*3e60*/  UIMAD.WIDE.U32 UR32, UR26, UR28, URZ ;  /* 0x0000001c1a2072a5 */ /* 0x002fc4000f8e00ff */
[----:B---3--:R-:W-:Y:S02]  /*3e70*/  UIMAD.WIDE.U32 UR6, UR25, UR31, URZ ;  /* 0x0000001f190672a5 */ /* 0x008fe4000f8e00ff */
[----:B------:R-:W-:Y:S02]  /*3e80*/  ULEA UR17, UR48, UR17, 0x18 ;  /* 0x0000001130117291 */ /* 0x000fe4000f8ec0ff */
[----:B------:R-:W-:Y:S02]  /*3e90*/  UPLOP3.LUT UP3, UPT, UPT, UPT, UPT, 0x40, 0x4 ;  /* 0x000000000004789c */ /* 0x000fe40003f6e870 */
[----:B------:R-:W-:Y:S01]  /*3ea0*/  UIADD3 UR5, UPT, UPT, UR17, 0x40, URZ ;  /* 0x0000004011057890 */ /* 0x000fe2000fffe0ff */
[----:B------:R-:W-:Y:S01]  /*3eb0*/  UMOV UR32, UR33 ;  /* 0x0000002100207c82 */ /* 0x000fe20008000000 */
[----:B------:R-:W-:Y:S01]  /*3ec0*/  UMOV UR27, UR7 ;  /* 0x00000007001b7c82 */ /* 0x000fe20008000000 */
[----:B------:R-:W-:Y:S02]  /*3ed0*/  UISETP.GE.AND UP0, UPT, UR40, 0x1, UPT ;  /* 0x000000012800788c */ /* 0x000fe4000bf06270 */
[----:B------:R-:W-:Y:S01]  /*3ee0*/  UISETP.NE.AND UP4, UPT, UR40, 0x1, UPT ;  /* 0x000000012800788c */ /* 0x000fe2000bf85270 */
[----:B------:R-:W1:Y:S01]  /*3ef0*/  LDCU.64 UR14, c[0x0][0xb28] ;  /* 0x00016500ff0e77ac */ /* 0x000e620008000a00 */
[----:B------:R-:W-:-:S02]  /*3f00*/  UISETP.NE.AND UP6, UPT, UR16, 0x1, UPT ;  /* 0x000000011000788c */ /* 0x000fc4000bfc5270 */
[----:B------:R-:W-:Y:S02]  /*3f10*/  UISETP.NE.AND UP5, UPT, UR30, 0x1, UPT ;  /* 0x000000011e00788c */ /* 0x000fe4000bfa5270 */
[----:B------:R-:W-:Y:S02]  /*3f20*/  UPRMT UR48, UR48, 0x654, UR5 ;  /* 0x0000065430307896 */ /* 0x000fe40008000005 */
[----:B------:R-:W-:Y:S02]  /*3f30*/  USHF.R.U32.HI UR32, URZ, UR29, UR32 ;  /* 0x0000001dff207299 */ /* 0x000fe40008011620 */
[----:B--2---:R-:W-:Y:S02]  /*3f40*/  USHF.R.U32.HI UR27, URZ, UR35, UR27 ;  /* 0x00000023ff1b7299 */ /* 0x004fe4000801161b */
[----:B------:R-:W-:-:S11]  /*3f50*/  UISETP.NE.AND UP2, UPT, UR4, 0x1, UPT ;  /* 0x000000010400788c */ /* 0x000fd6000bf45270 */
.L_x_82:
[C---:B------:R-:W-:Y:S02]  /*3f60*/  LEA R7, R14.reuse, UR17, 0x3 ;  /* 0x000000110e077c11 */ /* 0x040fe4000f8e18ff */
[----:B------:R-:W-:Y:S02]  /*3f70*/  SHF.L.U32 R0, R13, 0x1f, RZ ;  /* 0x0000001f0d007819 */ /* 0x000fe400000006ff */
[----:B------:R-:W-:Y:S02]  /*3f80*/  LEA R8, R14, UR17, 0x4 ;  /* 0x000000110e087c11 */ /* 0x000fe4000f8e20ff */
[----:B--2---:R-:W2:Y:S02]  /*3f90*/  SYNCS.PHASECHK.TRANS64.TRYWAIT P0, [R7+URZ+0x60], R0 ;  /* 0x00006000070075a7 */ /* 0x004ea400080011ff */
[----:B--2---:R-:W-:Y:S05]  /*3fa0*/  @!P0 BRA `(.L_x_75) ;  /* 0x0000002c00a08947 */ /* 0x004fea0003800000 */
.L_x_129:
[----:B------:R-:W3:Y:S01]  /*3fb0*/  LDS.128 R8, [R8+0xf0] ;  /* 0x0000f00008087984 */ /* 0x000ee20000000c00 */
[----:B------:R-:W-:Y:S01]  /*3fc0*/  UISETP.GE.AND UP0, UPT, UR40, 0x1, UPT ;  /* 0x000000012800788c */ /* 0x000fe2000bf06270 */
[----:B------:R-:W-:Y:S01]  /*3fd0*/  @!PT LDS RZ, [RZ] ;  /* 0x00000000fffff984 */ /* 0x000fe20000000800 */
[----:B------:R-:W-:Y:S01]  /*3fe0*/  @!PT LDS RZ, [RZ] ;  /* 0x00000000fffff984 */ /* 0x000fe20000000800 */
[----:B------:R-:W-:Y:S01]  /*3ff0*/  @!PT LDS RZ, [RZ] ;  /* 0x00000000fffff984 */ /* 0x000fe20000000800 */
[----:B------:R-:W-:Y:S01]  /*4000*/  @!PT LDS RZ, [RZ] ;  /* 0x00000000fffff984 */ /* 0x000fe20000000800 */
[----:B------:R1:W-:Y:S06]  /*4010*/  MEMBAR.ALL.CTA ;  /* 0x0000000000007992 */ /* 0x0003ec0000008000 */
[----:B-1----:R-:W1:Y:S01]  /*4020*/  FENCE.VIEW.ASYNC.S ;  /* 0x00000000000073c6 */ /* 0x002e620000000000 */
[----:B---3--:R-:W-:Y:S11]  /*4030*/  LOP3.LUT P0, RZ, R10, 0x1, RZ, 0xc0, !PT ;  /* 0x000000010aff7812 */ /* 0x008ff6000780c0ff */
[----:B------:R-:W-:Y:S02]  /*4040*/  @!UPT UIADD3 URZ, UPT, UPT, URZ, URZ, URZ ;  /* 0x000000fffffff290 */ /* 0x000fe4000fffe0ff */
[----:B-1----:R-:W-:Y:S01]  /*4050*/  VOTEU.ANY UP1, P0 ;  /* 0x0000000000ff7886 */ /* 0x002fe20000020100 */
[----:B------:R-:W-:Y:S11]  /*4060*/  PLOP3.LUT P0, PT, PT, PT, UP1, 0x80, 0x8 ;  /* 0x000000000008781c */ /* 0x000ff60003f0f018 */
[----:B------:R-:W-:Y:S02]  /*4070*/  @!UPT UIADD3 URZ, UPT, UPT, URZ, URZ, URZ ;  /* 0x000000fffffff290 */ /* 0x000fe4000fffe0ff */
[----:B--2---:R-:W-:Y:S02]  /*4080*/  @P0 SHF.R.U32.HI R0, RZ, 0x10, R9 ;  /* 0x00000010ff000819 */ /* 0x004fe40000011609 */
[----:B------:R-:W-:Y:S02]  /*4090*/  @P0 MOV R6, R8 ;  /* 0x0000000800060202 */ /* 0x000fe40000000f00 */
[----:B------:R-:W-:Y:S01]  /*40a0*/  @P0 R2UR UR4, R0 ;  /* 0x00000000000402ca */ /* 0x000fe200000e0000 */
[----:B------:R-:W-:Y:S01]  /*40b0*/  VIADD R0, R7, 0x70 ;  /* 0x0000007007007836 */ /* 0x000fe20000000000 */
[----:B------:R-:W-:Y:S02]  /*40c0*/  @P0 LOP3.LUT R8, R9, 0xffff, RZ, 0xc0, !PT ;  /* 0x0000ffff09080812 */ /* 0x000fe400078ec0ff */
[----:B------:R-:W-:Y:S02]  /*40d0*/  @P0 R2UR UR6, R6 ;  /* 0x00000000060602ca */ /* 0x000fe400000e0000 */
[----:B------:R-:W-:Y:S02]  /*40e0*/  PRMT R0, RZ, 0x654, R0 ;  /* 0x00000654ff007816 */ /* 0x000fe40000000000 */
[----:B------:R-:W-:Y:S02]  /*40f0*/  @P0 R2UR UR5, R8 ;  /* 0x00000000080502ca */ /* 0x000fe400000e0000 */
[----:B------:R1:W-:Y:S03]  /*4100*/  SYNCS.ARRIVE.TRANS64.RED.A1T0 RZ, [R0+URZ], RZ ;  /* 0x000000ff00ff79a7 */ /* 0x0003e600081004ff */
[----:B------:R-:W-:Y:S04]  /*4110*/  @UP1 UMOV UR24, UR4 ;  /* 0x0000000400181c82 */ /* 0x000fe80008000000 */
[----:B------:R-:W-:Y:S04]  /*4120*/  @UP1 UMOV UR13, UR6 ;  /* 0x00000006000d1c82 */ /* 0x000fe80008000000 */
[----:B------:R-:W-:Y:S01]  /*4130*/  @UP1 UMOV UR7, UR5 ;  /* 0x0000000500071c82 */ /* 0x000fe20008000000 */
[----:B------:R-:W-:Y:S05]  /*4140*/  BRA.U !UP0, `(.L_x_76) ;  /* 0x0000000108a47547 */ /* 0x000fea000b800000 */
[----:B------:R-:W-:Y:S02]  /*4150*/  UIMAD.WIDE.U32 UR10, UR7, UR31, URZ ;  /* 0x0000001f070a72a5 */ /* 0x000fe4000f8e00ff */
[----:B------:R-:W-:Y:S02]  /*4160*/  UIMAD.WIDE.U32 UR18, UR13, UR28, URZ ;  /* 0x0000001c0d1272a5 */ /* 0x000fe4000f8e00ff */
[----:B------:R-:W-:Y:S02]  /*4170*/  USEL UR4, UR25, UR27, !UP5 ;  /* 0x0000001b19047287 */ /* 0x000fe4000e800000 */
[----:B------:R-:W-:Y:S02]  /*4180*/  USEL UR8, UR26, UR32, !UP6 ;  /* 0x000000201a087287 */ /* 0x000fe4000f000000 */
[----:B------:R-:W-:Y:S02]  /*4190*/  UIMAD.WIDE.U32 UR20, UR4, UR14, URZ ;  /* 0x0000000e041472a5 */ /* 0x000fe4000f8e00ff */
[----:B------:R-:W-:Y:S01]  /*41a0*/  UIMAD.WIDE.U32 UR22, UR8, UR14, URZ ;  /* 0x0000000e081672a5 */ /* 0x000fe2000f8e00ff */
[----:B------:R-:W-:Y:S02]  /*41b0*/  UMOV UR5, UR11 ;  /* 0x0000000b00057c82 */ /* 0x000fe40008000000 */
[----:B------:R-:W-:Y:S03]  /*41c0*/  USHF.R.U32.HI UR6, URZ, UR35, UR5 ;  /* 0x00000023ff067299 */ /* 0x000fe60008011605 */
[----:B------:R-:W-:Y:S01]  /*41d0*/  UMOV UR5, UR19 ;  /* 0x0000001300057c82 */ /* 0x000fe20008000000 */
[----:B------:R-:W-:Y:S02]  /*41e0*/  USEL UR6, UR7, UR6, !UP5 ;  /* 0x0000000607067287 */ /* 0x000fe4000e800000 */
[----:B------:R-:W-:Y:S02]  /*41f0*/  USHF.R.U32.HI UR9, URZ, UR29, UR5 ;  /* 0x0000001dff097299 */ /* 0x000fe40008011605 */
[----:B------:R-:W-:Y:S01]  /*4200*/  UIMAD.WIDE.U32 UR10, UR6, UR14, URZ ;  /* 0x0000000e060a72a5 */ /* 0x000fe2000f8e00ff */
[----:B------:R-:W-:Y:S02]  /*4210*/  UMOV UR5, UR21 ;  /* 0x0000001500057c82 */ /* 0x000fe40008000000 */
[----:B------:R-:W-:Y:S03]  /*4220*/  @UP4 USHF.R.U32.HI UR4, URZ, UR15, UR5 ;  /* 0x0000000fff044299 */ /* 0x000fe60008011605 */
[----:B------:R-:W-:Y:S01]  /*4230*/  UMOV UR5, UR23 ;  /* 0x0000001700057c82 */ /* 0x000fe20008000000 */
[----:B------:R-:W-:Y:S02]  /*4240*/  UIMAD UR4, UR40, UR4, URZ ;  /* 0x00000004280472a4 */ /* 0x000fe4000f8e02ff */
[----:B------:R-:W-:Y:S02]  /*4250*/  @UP4 USHF.R.U32.HI UR8, URZ, UR15, UR5 ;  /* 0x0000000fff084299 */ /* 0x000fe40008011605 */
[----:B------:R-:W-:Y:S02]  /*4260*/  USEL UR5, UR13, UR9, !UP6 ;  /* 0x000000090d057287 */ /* 0x000fe4000f000000 */
[----:B------:R-:W-:Y:S02]  /*4270*/  UIMAD UR9, UR40, UR8, URZ ;  /* 0x00000008280972a4 */ /* 0x000fe4000f8e02ff */
[----:B------:R-:W-:Y:S03]  /*4280*/  UISETP.GE.AND UP0, UPT, UR6, UR4, UPT ;  /* 0x000000040600728c */ /* 0x000fe6000bf06270 */
[----:B------:R-:W-:Y:S01]  /*4290*/  UMOV UR4, UR11 ;  /* 0x0000000b00047c82 */ /* 0x000fe20008000000 */
[----:B------:R-:W-:Y:S02]  /*42a0*/  UISETP.GE.OR UP0, UPT, UR5, UR9, UP0 ;  /* 0x000000090500728c */ /* 0x000fe40008706670 */
[----:B------:R-:W-:Y:S02]  /*42b0*/  USHF.R.U32.HI UR4, URZ, UR15, UR4 ;  /* 0x0000000fff047299 */ /* 0x000fe40008011604 */
[----:B------:R-:W-:Y:S02]  /*42c0*/  UIMAD.WIDE.U32 UR10, UR5, UR14, URZ ;  /* 0x0000000e050a72a5 */ /* 0x000fe4000f8e00ff */
[----:B------:R-:W-:Y:S04]  /*42d0*/  USEL UR12, UR6, UR4, !UP4 ;  /* 0x00000004060c7287 */ /* 0x000fe8000e000000 */
[----:B------:R-:W-:Y:S01]  /*42e0*/  UIADD3 UR9, UPT, UPT, -UR12, URZ, URZ ;  /* 0x000000ff0c097290 */ /* 0x000fe2000fffe1ff */
[----:B------:R-:W-:Y:S02]  /*42f0*/  @!UP0 UMOV UR4, UR11 ;  /* 0x0000000b00048c82 */ /* 0x000fe40008000000 */
[----:B------:R-:W-:Y:S02]  /*4300*/  @!UP0 USHF.R.U32.HI UR4, URZ, UR15, UR4 ;  /* 0x0000000fff048299 */ /* 0x000fe40008011604 */
[----:B------:R-:W-:Y:S02]  /*4310*/  UIMAD UR9, UR40, UR9, UR6 ;  /* 0x00000009280972a4 */ /* 0x000fe4000f8e0206 */
[----:B------:R-:W-:Y:S04]  /*4320*/  @!UP0 USEL UR4, UR5, UR4, !UP4 ;  /* 0x0000000405048287 */ /* 0x000fe8000e000000 */
[----:B------:R-:W-:Y:S02]  /*4330*/  @!UP0 UIMAD UR9, UR8, UR9, UR4 ;  /* 0x00000009080982a4 */ /* 0x000fe4000f8e0204 */
[----:B------:R-:W-:Y:S02]  /*4340*/  @!UP0 UIADD3 UR10, UPT, UPT, UR12, -UR4, URZ ;  /* 0x800000040c0a8290 */ /* 0x000fe4000fffe0ff */
[----:B------:R-:W-:Y:S02]  /*4350*/  UIADD3 UR4, UPT, UPT, -UR5, URZ, URZ ;  /* 0x000000ff05047290 */ /* 0x000fe4000fffe1ff */
[----:B------:R-:W-:Y:S02]  /*4360*/  UIADD3 UR8, UPT, UPT, -UR6, URZ, URZ ;  /* 0x000000ff06087290 */ /* 0x000fe4000fffe1ff */
[----:B------:R-:W-:Y:S02]  /*4370*/  @!UP0 UIMAD UR6, UR10, UR40, UR5 ;  /* 0x000000280a0682a4 */ /* 0x000fe4000f8e0205 */
[----:B------:R-:W-:Y:S02]  /*4380*/  UIMAD UR13, UR16, UR4, UR13 ;  /* 0x00000004100d72a4 */ /* 0x000fe4000f8e020d */
[----:B------:R-:W-:Y:S01]  /*4390*/  UIMAD UR7, UR30, UR8, UR7 ;  /* 0x000000081e0772a4 */ /* 0x000fe2000f8e0207 */
[----:B------:R-:W-:Y:S02]  /*43a0*/  @!UP0 UMOV UR5, UR9 ;  /* 0x0000000900058c82 */ /* 0x000fe40008000000 */
[----:B------:R-:W-:Y:S02]  /*43b0*/  UIMAD UR13, UR5, UR16, UR13 ;  /* 0x00000010050d72a4 */ /* 0x000fe4000f8e020d */
[----:B------:R-:W-:Y:S11]  /*43c0*/  UIMAD UR7, UR6, UR30, UR7 ;  /* 0x0000001e060772a4 */ /* 0x000ff6000f8e0207 */
[----:B------:R-:W-:Y:S01]  /*43d0*/  @!UPT UIADD3 URZ, UPT, UPT, URZ, URZ, URZ ;  /* 0x000000fffffff290 */ /* 0x000fe2000fffe0ff */
.L_x_76:
[----:B------:R-:W2:Y:S01]  /*43e0*/  @!UP2 LDCU.128 UR20, c[0x0][0xb10] ;  /* 0x00016200ff14a7ac */ /* 0x000ea20008000c00 */
[C---:B----4-:R-:W-:Y:S02]  /*43f0*/  ISETP.NE.U32.AND P1, PT, R4.reuse, RZ, PT ;  /* 0x000000ff0400720c */ /* 0x050fe40003f25070 */
[----:B------:R-:W-:Y:S02]  /*4400*/  ISETP.NE.U32.AND P0, PT, R4, RZ, PT ;  /* 0x000000ff0400720c */ /* 0x000fe40003f05070 */
[C---:B------:R-:W-:Y:S02]  /*4410*/  ISETP.NE.AND.EX P1, PT, R5.reuse, RZ, PT, P1 ;  /* 0x000000ff0500720c */ /* 0x040fe40003f25310 */
[----:B------:R-:W-:Y:S01]  /*4420*/  ISETP.NE.AND.EX P0, PT, R5, RZ, PT, P0 ;  /* 0x000000ff0500720c */ /* 0x000fe20003f05300 */
[----:B------:R-:W3:Y:S01]  /*4430*/  @!UP2 LDCU UR5, c[0x0][0xb0c] ;  /* 0x00016180ff05a7ac */ /* 0x000ee20008000800 */
[----:B------:R-:W-:Y:S01]  /*4440*/  SHF.L.U32 R6, R15, 0x1f, RZ ;  /* 0x0000001f0f067819 */ /* 0x000fe200000006ff */
[----:B--2---:R-:W-:Y:S07]  /*4450*/  UIMAD.WIDE.U32 UR8, UR13, UR20, URZ ;  /* 0x000000140d0872a5 */ /* 0x004fee000f8e00ff */
[----:B------:R-:W-:Y:S01]  /*4460*/  @!UP2 UMOV UR4, UR9 ;  /* 0x000000090004ac82 */ /* 0x000fe20008000000 */
[----:B---3--:R-:W-:Y:S02]  /*4470*/  @!UP2 UISETP.NE.AND UP0, UPT, UR5, 0x1, UPT ;  /* 0x000000010500a88c */ /* 0x008fe4000bf05270 */
[----:B------:R-:W-:Y:S02]  /*4480*/  @!UP2 USHF.R.U32.HI UR4, URZ, UR21, UR4 ;  /* 0x00000015ff04a299 */ /* 0x000fe40008011604 */
[----:B------:R-:W-:Y:S02]  /*4490*/  UIMAD.WIDE.U32 UR8, UR7, UR23, URZ ;  /* 0x00000017070872a5 */ /* 0x000fe4000f8e00ff */
[----:B------:R-:W-:Y:S02]  /*44a0*/  @!UP2 USEL UR10, UR13, UR4, !UP0 ;  /* 0x000000040d0aa287 */ /* 0x000fe4000c000000 */
[----:B------:R-:W-:Y:S03]  /*44b0*/  @!UP2 UISETP.NE.AND UP0, UPT, UR22, 0x1, UPT ;  /* 0x000000011600a88c */ /* 0x000fe6000bf05270 */
[----:B------:R-:W-:Y:S02]  /*44c0*/  @!UP2 UMOV UR6, UR9 ;  /* 0x000000090006ac82 */ /* 0x000fe40008000000 */
[----:B------:R-:W2:Y:S02]  /*44d0*/  @!UP2 LDCU UR4, c[0x0][0xb20] ;  /* 0x00016400ff04a7ac */ /* 0x000ea40008000800 */
[----:B--2---:R-:W-:Y:S04]  /*44e0*/  @!UP2 USHF.R.U32.HI UR6, URZ, UR4, UR6 ;  /* 0x00000004ff06a299 */ /* 0x004fe80008011606 */
[----:B------:R-:W-:Y:S04]  /*44f0*/  @!UP2 USEL UR6, UR7, UR6, !UP0 ;  /* 0x000000060706a287 */ /* 0x000fe8000c000000 */
[----:B------:R-:W-:Y:S02]  /*4500*/  @!UP2 UIADD3 UR4, UPT, UPT, -UR10, UR6, URZ ;  /* 0x000000060a04a290 */ /* 0x000fe4000fffe1ff */
[----:B------:R-:W-:Y:S02]  /*4510*/  @!UP2 UIADD3 UR6, UPT, UPT, UR10, -UR6, URZ ;  /* 0x800000060a06a290 */ /* 0x000fe4000fffe0ff */
[----:B------:R-:W-:Y:S02]  /*4520*/  @!UP2 UIMAD UR13, UR4, UR5, UR13 ;  /* 0x00000005040da2a4 */ /* 0x000fe4000f8e020d */
[----:B------:R-:W-:Y:S01]  /*4530*/  @!UP2 UIMAD UR7, UR6, UR22, UR7 ;  /* 0x000000160607a2a4 */ /* 0x000fe2000f8e0207 */
[----:B------:R-:W-:Y:S11]  /*4540*/  BRA.U UP3, `(.L_x_77) ;  /* 0x0000000103107547 */ /* 0x000ff6000b800000 */
[----:B------:R-:W-:Y:S04]  /*4550*/  MOV R7, UR34 ;  /* 0x0000002200077c02 */ /* 0x000fe80008000f00 */
[----:B------:R-:W-:Y:S04]  /*4560*/  SHF.L.U32 R7, R7, 0x1f, RZ ;  /* 0x0000001f07077819 */ /* 0x000fe800000006ff */
[----:B------:R-:W2:Y:S02]  /*4570*/  SYNCS.PHASECHK.TRANS64.TRYWAIT P2, [UR17+0x58], R7 ;  /* 0x00005807ff0075a7 */ /* 0x000ea40008041111 */
[----:B--2---:R-:W-:Y:S05]  /*4580*/  @!P2 BRA `(.L_x_78) ;  /* 0x00000028003ca947 */ /* 0x004fea0003800000 */
.L_x_77:
[----:B------:R-:W-:Y:S05]  /*4590*/  @!P1 BRA `(.L_x_79) ;  /* 0x0000000000309947 */ /* 0x000fea0003800000 */
[----:B------:R-:W-:Y:S01]  /*45a0*/  ISETP.NE.U32.AND P1, PT, R2, RZ, PT ;  /* 0x000000ff0200720c */ /* 0x000fe20003f25070 */
[----:B------:R-:W2:Y:S01]  /*45b0*/  LDCU.64 UR4, c[0x0][0x358] ;  /* 0x00006b00ff0477ac */ /* 0x000ea20008000a00 */
[----:B------:R-:W-:Y:S02]  /*45c0*/  IMAD.MOV.U32 R79, RZ, RZ, 0x1 ;  /* 0x00000001ff4f7424 */ /* 0x000fe400078e00ff */
[----:B------:R-:W-:Y:S11]  /*45d0*/  ISETP.NE.AND.EX P1, PT, R3, RZ, PT, P1 ;  /* 0x000000ff0300720c */ /* 0x000ff60003f25310 */
[----:B------:R-:W-:Y:S02]  /*45e0*/  @!UPT UIADD3 URZ, UPT, UPT, URZ, URZ, URZ ;  /* 0x000000fffffff290 */ /* 0x000fe4000fffe0ff */
[----:B------:R-:W3:Y:S01]  /*45f0*/  @P1 LDC.64 R8, c[0x0][0x888] ;  /* 0x00022200ff081b82 */ /* 0x000ee20000000a00 */
[----:B-1----:R-:W-:Y:S04]  /*4600*/  @P1 IMAD R0, R4, UR36, RZ ;  /* 0x0000002404001c24 */ /* 0x002fe8000f8e02ff */
[----:B---3--:R-:W-:Y:S04]  /*4610*/  @P1 IMAD.WIDE R8, R0, 0x4, R8 ;  /* 0x0000000400081825 */ /* 0x008fe800078e0208 */
[----:B------:R-:W-:Y:S01]  /*4620*/  HFMA2 R0, -RZ, RZ, 0, 5.9604644775390625e-08 ;  /* 0x00000001ff007431 */ /* 0x000fe200000001ff */
[----:B--2--5:R2:W5:Y:S04]  /*4630*/  @P1 LDG.E R39, desc[UR4][R8.64] ;  /* 0x0000000408271981 */ /* 0x024568000c1e1900 */
[----:B------:R-:W-:Y:S01]  /*4640*/  @!P1 PRMT R79, R0, 0x7610, R79 ;  /* 0x00007610004f9816 */ /* 0x000fe2000000004f */
[----:B--2---:R-:W3:Y:S06]  /*4650*/  @!P1 LDC R39, c[0x0][0x880] ;  /* 0x00022000ff279b82 */ /* 0x004eec0000000800 */
.L_x_79:
[----:B---3-5:R-:W-:Y:S01]  /*4660*/  @!P0 FSETP.EQ.AND P1, PT, R39, RZ, PT ;  /* 0x000000ff2700820b */ /* 0x028fe20003f22000 */
[----:B------:R-:W-:Y:S01]  /*4670*/  @!UPT UIADD3 URZ, UPT, UPT, URZ, URZ, URZ ;  /* 0x000000fffffff290 */ /* 0x000fe2000fffe0ff */
[----:B------:R-:W-:Y:S11]  /*4680*/  @!P0 BRA `(.L_x_80) ;  /* 0x0000000000188947 */ /* 0x000ff60003800000 */
[----:B------:R-:W-:Y:S02]  /*4690*/  LOP3.LUT P0, RZ, R79, 0xff, RZ, 0xc0, !PT ;  /* 0x000000ff4fff7812 */ /* 0x000fe4000780c0ff */
[----:B------:R-:W-:Y:S04]  /*46a0*/  ISETP.NE.U32.AND P1, PT, R2, RZ, PT ;  /* 0x000000ff0200720c */ /* 0x000fe80003f25070 */
[----:B------:R-:W-:Y:S04]  /*46b0*/  ISETP.NE.AND.EX P1, PT, R3, RZ, PT, P1 ;  /* 0x000000ff0300720c */ /* 0x000fe80003f25310 */
[----:B------:R-:W-:Y:S03]  /*46c0*/  PLOP3.LUT P1, PT, P1, PT, PT, 0x8, 0x80 ;  /* 0x000000000080781c */ /* 0x000fe60000f2e170 */
[----:B------:R-:W-:Y:S11]  /*46d0*/  @P0 FSETP.EQ.AND P1, PT, R39, RZ, PT ;  /* 0x000000ff2700020b */ /* 0x000ff60003f22000 */
[----:B------:R-:W-:Y:S02]  /*46e0*/  @!UPT UIADD3 URZ, UPT, UPT, URZ, URZ, URZ ;  /* 0x000000fffffff290 */ /* 0x000fe4000fffe0ff */
.L_x_80:
[----:B------:R-:W2:Y:S01]  /*46f0*/  SYNCS.PHASECHK.TRANS64.TRYWAIT P0, [UR17+0x48], R6 ;  /* 0x00004806ff0075a7 */ /* 0x000ea20008001111 */
[----:B------:R-:W-:Y:S02]  /*4700*/  ELECT P2, URZ, PT ;  /* 0x0000000000ff782f */ /* 0x000fe40003840000 */
[----:B------:R-:W-:Y:S01]  /*4710*/  IADD3 R14, PT, PT, R14, 0x1, RZ ;  /* 0x000000010e0e7810 */ /* 0x000fe20007ffe0ff */
[----:B--2---:R-:W-:Y:S10]  /*4720*/  @!P0 BRA `(.L_x_81) ;  /* 0x0000002400ec8947 */ /* 0x004ff40003800000 */
.L_x_132:
[----:B------:R-:W-:Y:S01]  /*4730*/  PLOP3.LUT P1, PT, P1, P2, PT, 0xf2, 0x2f ;  /* 0x00000000002f781c */ /* 0x000fe20000f25e72 */
[----:B------:R-:W-:Y:S01]  /*4740*/  UMOV UR18, 0x0 ;  /* 0x0000000000127882 */ /* 0x000fe20000000000 */
[----:B------:R-:W-:Y:S01]  /*4750*/  UMOV UR19, 0x10000000 ;  /* 0x1000000000137882 */ /* 0x000fe20000000000 */
[----:B------:R-:W-:Y:S01]  /*4760*/  UMOV UR12, UR36 ;  /* 0x00000024000c7c82 */ /* 0x000fe20008000000 */
[----:B------:R-:W-:Y:S01]  /*4770*/  LOP3.LUT R15, R15, 0x1, RZ, 0x3c, !PT ;  /* 0x000000010f0f7812 */ /* 0x000fe200078e3cff */
[----:B------:R-:W-:Y:S01]  /*4780*/  UPLOP3.LUT UP3, UPT, UPT, UPT, UPT, 0x80, 0x8 ;  /* 0x000000000008789c */ /* 0x000fe20003f6f070 */
[----:B------:R-:W-:Y:S07]  /*4790*/  UMOV UR36, UR24 ;  /* 0x0000001800247c82 */ /* 0x000fee0008000000 */
[----:B-1----:R-:W-:Y:S01]  /*47a0*/  @!P1 IADD3 R6, P0, PT, R16, 0x580, RZ ;  /* 0x0000058010069810 */ /* 0x002fe20007f1e0ff */
[----:B------:R-:W-:Y:S03]  /*47b0*/  VOTEU.ALL UP0, P1 ;  /* 0x0000000000ff7886 */ /* 0x000fe60000800000 */
[----:B------:R-:W-:Y:S01]  /*47c0*/  @!P1 R2UR UR5, R6 ;  /* 0x00000000060592ca */ /* 0x000fe200000e0000 */
[----:B------:R-:W-:Y:S01]  /*47d0*/  @!P1 IMAD.X R0, RZ, RZ, R17, P0 ;  /* 0x000000ffff009224 */ /* 0x000fe200000e0611 */
[----:B------:R-:W-:Y:S01]  /*47e0*/  @!UP0 USHF.L.U32 UR10, UR45, 0x6, URZ ;  /* 0x000000062d0a8899 */ /* 0x000fe200080006ff */
[----:B------:R-:W-:Y:S01]  /*47f0*/  ISETP.NE.AND P0, PT, R14, 0x2, PT ;  /* 0x000000020e00780c */ /* 0x000fe20003f05270 */
[----:B------:R-:W-:Y:S02]  /*4800*/  @!UP0 USHF.L.U32 UR11, UR46, 0x6, URZ ;  /* 0x000000062e0b8899 */ /* 0x000fe400080006ff */
[----:B------:R-:W-:Y:S01]  /*4810*/  @!P1 R2UR UR4, R0 ;  /* 0x00000000000492ca */ /* 0x000fe200000e0000 */
[----:B------:R-:W-:Y:S01]  /*4820*/  @!UP0 UIADD3 UR8, UPT, UPT, UR17, 0x200, URZ ;  /* 0x0000020011088890 */ /* 0x000fe2000fffe0ff */
[----:B------:R-:W-:Y:S01]  /*4830*/  SEL R0, RZ, 0x1, P0 ;  /* 0x00000001ff007807 */ /* 0x000fe20000000000 */
[----:B------:R-:W-:Y:S01]  /*4840*/  @!UP0 UIADD3 UR9, UPT, UPT, UR17, 0x40, URZ ;  /* 0x0000004011098890 */ /* 0x000fe2000fffe0ff */
[----:B------:R-:W-:Y:S01]  /*4850*/  SEL R14, R14, RZ, P0 ;  /* 0x000000ff0e0e7207 */ /* 0x000fe20000000000 */
[----:B------:R-:W-:Y:S01]  /*4860*/  VOTEU.ALL UP0, P1 ;  /* 0x0000000000ff7886 */ /* 0x000fe20000800000 */
[----:B------:R-:W-:Y:S01]  /*4870*/  LOP3.LUT R13, R13, R0, RZ, 0x3c, !PT ;  /* 0x000000000d0d7212 */ /* 0x000fe200078e3cff */
[----:B------:R-:W-:Y:S01]  /*4880*/  IMAD.U32 R6, RZ, RZ, UR5 ;  /* 0x00000005ff067e24 */ /* 0x000fe2000f8e00ff */
[----:B------:R-:W-:Y:S02]  /*4890*/  UIADD3 UR45, UPT, UPT, UR7, UR57, URZ ;  /* 0x00000039072d7290 */ /* 0x000fe4000fffe0ff */
[----:B------:R-:W-:Y:S03]  /*48a0*/  UIADD3 UR46, UPT, UPT, UR13, UR60, URZ ;  /* 0x0000003c0d2e7290 */ /* 0x000fe6000fffe0ff */
[----:B------:R-:W-:Y:S01]  /*48b0*/  IMAD.U32 R7, RZ, RZ, UR4 ;  /* 0x00000004ff077e24 */ /* 0x000fe2000f8e00ff */
[----:B------:R-:W-:Y:S04]  /*48c0*/  @!P1 R2UR UR4, R6 ;  /* 0x00000000060492ca */ /* 0x000fe800000e0000 */
[----:B------:R-:W-:Y:S11]  /*48d0*/  @!P1 R2UR UR5, R7 ;  /* 0x00000000070592ca */ /* 0x000ff600000e0000 */
[----:B------:R-:W-:Y:S02]  /*48e0*/  @!UPT UIADD3 URZ, UPT, UPT, URZ, URZ, URZ ;  /* 0x000000fffffff290 */ /* 0x000fe4000fffe0ff */
[----:B------:R2:W-:Y:S01]  /*48f0*/  @!UP0 UTMALDG.3D [UR8], [UR4], desc[UR18] ;  /* 0x00001208040085b4 */ /* 0x0005e20008011000 */
[----:B------:R2:W-:Y:S01]  /*4900*/  @!P1 SYNCS.ARRIVE.TRANS64.RED.A0TR RZ, [UR17+0x40], R12 ;  /* 0x0000400cffff99a7 */ /* 0x0005e20008300411 */
[----:B------:R-:W-:Y:S01]  /*4910*/  SYNCS.ARRIVE.TRANS64.RED.A1T0 RZ, [UR48], RZ ;  /* 0x000000ffffff79a7 */ /* 0x000fe20008100430 */
[----:B------:R-:W-:Y:S05]  /*4920*/  BRA.U UP1, `(.L_x_82) ;  /* 0xfffffff5018c7547 */ /* 0x000fea000b83ffff */
[----:B------:R-:W-:Y:S07]  /*4930*/  MOV R0, UR17 ;  /* 0x0000001100007c02 */ /* 0x000fee0008000f00 */
.L_x_83:
[----:B-1----:R-:W-:-:S04]  /*4940*/  SHF.L.U32 R2, R15, 0x1f, RZ ;  /* 0x0000001f0f027819 */ /* 0x002fc800000006ff */
[----:B------:R1:W3:Y:S03]  /*4950*/  SYNCS.PHASECHK.TRANS64.TRYWAIT P0, [R0+URZ+0x48], R2 ;  /* 0x00004802000075a7 */ /* 0x0002e600080011ff */
[----:B---3--:R-:W-:Y:S05]  /*4960*/  @!P0 NANOSLEEP.SYNCS 0x989680 ;  /* 0x009896800000895d */ /* 0x008fea0003900000 */
[----:B------:R-:W3:Y:S02]  /*4970*/  @!P0 SYNCS.PHASECHK.TRANS64 P0, [R0+URZ+0x48], R2 ;  /* 0x00004802000085a7 */ /* 0x000ee400080010ff */
[----:B--23--:R-:W-:Y:S05]  /*4980*/  @P0 EXIT ;  /* 0x000000000000094d */ /* 0x00cfea0003800000 */
[----:B------:R-:W-:Y:S05]  /*4990*/  BRA `(.L_x_83) ;  /* 0xfffffffc00e87947 */ /* 0x000fea000383ffff */
.L_x_74:
[----:B------:R-:W-:-:S06]  /*49a0*/  UISETP.GE.AND UP0, UPT, UR22, 0x4, UPT ;  /* 0x000000041600788c */ /* 0x000fcc000bf06270 */
[----:B------:R-:W-:-:S13]  /*49b0*/  PLOP3.LUT P0, PT, PT, PT, UP0, 0x80, 0x8 ;  /* 0x000000000008781c */ /* 0x000fda0003f0f008 */
[----:B------:R-:W-:Y:S05]  /*49c0*/  @!P0 EXIT ;  /* 0x000000000000894d */ /* 0x000fea0003800000 */
[----:B------:R-:W-:Y:S01]  /*49d0*/  BAR.SYNC.DEFER_BLOCKING 0x6, 0xa0 ;  /* 0x0182800000007b1d */ /* 0x000fe20000010000 */
[C---:B------:R-:W-:Y:S02]  /*49e0*/  IMAD.SHL.U32 R7, R76.reuse, 0x40, RZ ;  /* 0x000000404c077824 */ /* 0x040fe400078e00ff */
[----:B------:R-:W-:Y:S02]  /*49f0*/  HFMA2 R81, -RZ, RZ, 0, 0 ;  /* 0x00000000ff517431 */ /* 0x000fe400000001ff */
[C---:B------:R-:W-:Y:S01]  /*4a00*/  IMAD.SHL.U32 R4, R76.reuse, 0x20, RZ ;  /* 0x000000204c047824 */ /* 0x040fe200078e00ff */
[----:B------:R-:W-:Y:S01]  /*4a10*/  CS2R R82, SRZ ;  /* 0x0000000000527805 */ /* 0x000fe2000001ff00 */
[----:B------:R-:W-:Y:S01]  /*4a20*/  IMAD.SHL.U32 R6, R76, 0x2, RZ ;  /* 0x000000024c067824 */ /* 0x000fe200078e00ff */
[----:B------:R-:W-:Y:S01]  /*4a30*/  UMOV UR44, 0x400 ;  /* 0x00000400002c7882 */ /* 0x000fe20000000000 */
[----:B------:R-:W-:Y:S01]  /*4a40*/  LOP3.LUT R5, R7, 0x180, RZ, 0xc0, !PT ;  /* 0x0000018007057812 */ /* 0x000fe200078ec0ff */
[----:B------:R-:W-:Y:S01]  /*4a50*/  ULEA UR44, UR48, UR44, 0x18 ;  /* 0x0000002c302c7291 */ /* 0x000fe2000f8ec0ff */
[----:B------:R-:W-:Y:S01]  /*4a60*/  LOP3.LUT R4, R4, 0xc00, RZ, 0xc0, !PT ;  /* 0x00000c0004047812 */ /* 0x000fe200078ec0ff */
[----:B------:R-:W1:Y:S01]  /*4a70*/  LDC.64 R72, c[0x0][0x888] ;  /* 0x00022200ff487b82 */ /* 0x000e620000000a00 */
[----:B------:R-:W-:Y:S01]  /*4a80*/  LOP3.LUT R6, R5, 0x20, R6, 0xf8, !PT ;  /* 0x0000002005067812 */ /* 0x000fe200078ef806 */
[----:B------:R-:W-:Y:S01]  /*4a90*/  IMAD.SHL.U32 R5, R76, 0x8, RZ ;  /* 0x000000084c057824 */ /* 0x000fe200078e00ff */
[----:B------:R-:W-:Y:S01]  /*4aa0*/  LOP3.LUT R4, R4, 0x40, R7, 0xf8, !PT ;  /* 0x0000004004047812 */ /* 0x000fe200078ef807 */
[----:B------:R-:W-:Y:S01]  /*4ab0*/  IMAD.U32 R37, R76, 0x10000, RZ ;  /* 0x000100004c257824 */ /* 0x000fe200078e00ff */
[----:B------:R-:W-:Y:S01]  /*4ac0*/  UIADD3 UR4, UPT, UPT, UR44, 0x1200, URZ ;  /* 0x000012002c047890 */ /* 0x000fe2000fffe0ff */
[----:B------:R-:W-:Y:S01]  /*4ad0*/  IMAD.MOV.U32 R36, RZ, RZ, RZ ;  /* 0x000000ffff247224 */ /* 0x000fe200078e00ff */
[----:B------:R-:W-:Y:S01]  /*4ae0*/  LOP3.LUT R5, R6, 0x30, R5, 0x78, !PT ;  /* 0x0000003006057812 */ /* 0x000fe200078e7805 */
[----:B------:R-:W2:Y:S01]  /*4af0*/  LDC.64 R74, c[0x0][0x890] ;  /* 0x00022400ff4a7b82 */ /* 0x000ea20000000a00 */
[----:B------:R-:W-:Y:S01]  /*4b00*/  LOP3.LUT R4, R4, 0x200, R7, 0xf8, !PT ;  /* 0x0000020004047812 */ /* 0x000fe200078ef807 */
[----:B------:R-:W-:Y:S01]  /*4b10*/  IMAD.MOV.U32 R84, RZ, RZ, RZ ;  /* 0x000000ffff547224 */ /* 0x000fe200078e00ff */
[----:B------:R-:W-:Y:S01]  /*4b20*/  LOP3.LUT R37, R37, 0x600000, RZ, 0xc0, !PT ;  /* 0x0060000025257812 */ /* 0x000fe200078ec0ff */
[----:B------:R-:W-:Y:S01]  /*4b30*/  IMAD.U32 R85, RZ, RZ, UR4 ;  /* 0x00000004ff557e24 */ /* 0x000fe2000f8e00ff */
[----:B------:R-:W-:Y:S01]  /*4b40*/  LOP3.LUT R78, R4, R5, RZ, 0xfc, !PT ;  /* 0x00000005044e7212 */ /* 0x000fe200078efcff */
[----:B------:R-:W3:Y:S01]  /*4b50*/  LDS R0, [UR44+0x110] ;  /* 0x0001102cff007984 */ /* 0x000ee20008000800 */
[----:B------:R-:W-:Y:S01]  /*4b60*/  IMAD.SHL.U32 R4, R76, 0x10, RZ ;  /* 0x000000104c047824 */ /* 0x000fe200078e00ff */
[----:B------:R-:W4:Y:S01]  /*4b70*/  LDC.64 R70, c[0x0][0x8b0] ;  /* 0x00022c00ff467b82 */ /* 0x000f220000000a00 */
[----:B------:R-:W-:Y:S01]  /*4b80*/  IADD3 R77, PT, PT, R78, UR44, RZ ;  /* 0x0000002c4e4d7c10 */ /* 0x000fe2000fffe0ff */
[----:B------:R-:W1:Y:S02]  /*4b90*/  LDCU UR50, c[0x0][0x370] ;  /* 0x00006e00ff3277ac */ /* 0x000e640008000800 */
[----:B------:R-:W-:Y:S01]  /*4ba0*/  LOP3.LUT R4, R4, 0x20, RZ, 0xc0, !PT ;  /* 0x0000002004047812 */ /* 0x000fe200078ec0ff */
[----:B------:R-:W1:Y:S03]  /*4bb0*/  LDCU.64 UR62, c[0x0][0x348] ;  /* 0x00006900ff3e77ac */ /* 0x000e660008000a00 */
[----:B------:R-:W1:Y:S01]  /*4bc0*/  LDC.64 R68, c[0x0][0x8a8] ;  /* 0x00022a00ff447b82 */ /* 0x000e620000000a00 */
[----:B------:R-:W-:Y:S01]  /*4bd0*/  IADD3 R77, PT, PT, -R4, 0x200, R77 ;  /* 0x00000200044d7810 */ /* 0x000fe20007ffe14d */
[----:B------:R-:W1:Y:S01]  /*4be0*/  LDCU UR41, c[0x0][0xb0c] ;  /* 0x00016180ff2977ac */ /* 0x000e620008000800 */
[----:B------:R-:W1:Y:S01]  /*4bf0*/  LDCU UR39, c[0x0][0xb30] ;  /* 0x00016600ff2777ac */ /* 0x000e620008000800 */
[----:B------:R-:W1:Y:S01]  /*4c00*/  LDCU.64 UR58, c[0x0][0x888] ;  /* 0x00011100ff3a77ac */ /* 0x000e620008000a00 */
[----:B------:R-:W1:Y:S01]  /*4c10*/  LDCU.64 UR42, c[0x0][0xb28] ;  /* 0x00016500ff2a77ac */ /* 0x000e620008000a00 */
[----:B------:R-:W1:Y:S01]  /*4c20*/  LDCU.128 UR52, c[0x0][0xb10] ;  /* 0x00016200ff3477ac */ /* 0x000e620008000c00 */
[----:B------:R-:W1:Y:S01]  /*4c30*/  LDCU UR49, c[0x0][0x374] ;  /* 0x00006e80ff3177ac */ /* 0x000e620008000800 */
[----:B------:R-:W-:Y:S01]  /*4c40*/  UIADD3 UR56, UPT, UPT, UR44, 0x200, URZ ;  /* 0x000002002c387890 */ /* 0x000fe2000fffe0ff */
[----:B---3--:R-:W-:-:S11]  /*4c50*/  IMAD.IADD R37, R0, 0x1, R37 ;  /* 0x0000000100257824 */ /* 0x008fd600078e0225 */
.L_x_101:
[----:B------:R-:W-:Y:S02]  /*4c60*/  LEA R3, R81, UR44, 0x3 ;  /* 0x0000002c51037c11 */ /* 0x000fe4000f8e18ff */
[----:B------:R-:W-:Y:S02]  /*4c70*/  SHF.L.U32 R0, R83, 0x1f, RZ ;  /* 0x0000001f53007819 */ /* 0x000fe400000006ff */
[----:B-1----:R-:W-:Y:S02]  /*4c80*/  LEA R4, R81, UR44, 0x4 ;  /* 0x0000002c51047c11 */ /* 0x002fe4000f8e20ff */
[----:B------:R-:W3:Y:S02]  /*4c90*/  SYNCS.PHASECHK.TRANS64.TRYWAIT P0, [R3+URZ+0x60], R0 ;  /* 0x00006000030075a7 */ /* 0x000ee400080011ff */
[----:B--23--:R-:W-:Y:S05]  /*4ca0*/  @!P0 BRA `(.L_x_84) ;  /* 0x0000002000a48947 */ /* 0x00cfea0003800000 */
.L_x_133:
[----:B------:R-:W1:Y:S01]  /*4cb0*/  LDS.128 R4, [R4+0xf0] ;  /* 0x0000f00004047984 */ /* 0x000e620000000c00 */
[----:B------:R-:W-:Y:S01]  /*4cc0*/  UISETP.GE.AND UP0, UPT, UR40, 0x1, UPT ;  /* 0x000000012800788c */ /* 0x000fe2000bf06270 */
[----:B------:R-:W-:Y:S01]  /*4cd0*/  @!PT LDS RZ, [RZ] ;  /* 0x00000000fffff984 */ /* 0x000fe20000000800 */
[----:B------:R-:W-:Y:S01]  /*4ce0*/  @!PT LDS RZ, [RZ] ;  /* 0x00000000fffff984 */ /* 0x000fe20000000800 */
[----:B------:R-:W-:Y:S01]  /*4cf0*/  @!PT LDS RZ, [RZ] ;  /* 0x00000000fffff984 */ /* 0x000fe20000000800 */
[----:B------:R-:W-:Y:S01]  /*4d00*/  @!PT LDS RZ, [RZ] ;  /* 0x00000000fffff984 */ /* 0x000fe20000000800 */
[----:B------:R2:W-:Y:S06]  /*4d10*/  MEMBAR.ALL.CTA ;  /* 0x0000000000007992 */ /* 0x0005ec0000008000 */
[----:B--2---:R-:W2:Y:S01]  /*4d20*/  FENCE.VIEW.ASYNC.S ;  /* 0x00000000000073c6 */ /* 0x004ea20000000000 */
[----:B-1----:R-:W-:Y:S11]  /*4d30*/  LOP3.LUT P0, RZ, R6, 0x1, RZ, 0xc0, !PT ;  /* 0x0000000106ff7812 */ /* 0x002ff6000780c0ff */
[----:B------:R-:W-:Y:S02]  /*4d40*/  @!UPT UIADD3 URZ, UPT, UPT, URZ, URZ, URZ ;  /* 0x000000fffffff290 */ /* 0x000fe4000fffe0ff */
[----:B--2---:R-:W-:Y:S01]  /*4d50*/  VOTEU.ANY UP1, P0 ;  /* 0x0000000000ff7886 */ /* 0x004fe20000020100 */
[----:B------:R-:W-:Y:S01]  /*4d60*/  PLOP3.LUT P0, PT, PT, PT, UP1, 0x80, 0x8 ;  /* 0x000000000008781c */ /* 0x000fe20003f0f018 */
[----:B------:R-:W-:Y:S11]  /*4d70*/  UP2UR UR47, UPR, URZ, 0x2 ;  /* 0x00000002ff2f7883 */ /* 0x000ff60008000000 */
[----:B------:R-:W-:Y:S01]  /*4d80*/  @!UPT UIADD3 URZ, UPT, UPT, URZ, URZ, URZ ;  /* 0x000000fffffff290 */ /* 0x000fe2000fffe0ff */
[----:B---3--:R-:W-:Y:S02]  /*4d90*/  @P0 SHF.R.U32.HI R0, RZ, 0x10, R5 ;  /* 0x00000010ff000819 */ /* 0x008fe40000011605 */
        /* <DEDUP_REMOVED lines=12> */
[----:B------:R-:W2:Y:S01]  /*4e60*/  LDCU UR12, c[0x0][0xb20] ;  /* 0x00016400ff0c77ac */ /* 0x000ea20008000800 */
[----:B------:R-:W-:Y:S02]  /*4e70*/  UIMAD.WIDE.U32 UR4, UR49, UR55, URZ ;  /* 0x00000037310472a5 */ /* 0x000fe4000f8e00ff */
[----:B------:R-:W-:Y:S02]  /*4e80*/  UIMAD.WIDE.U32 UR6, UR50, UR52, URZ ;  /* 0x00000034320672a5 */ /* 0x000fe4000f8e00ff */
[----:B------:R-:W-:Y:S02]  /*4e90*/  UISETP.NE.AND UP0, UPT, UR54, 0x1, UPT ;  /* 0x000000013600788c */ /* 0x000fe4000bf05270 */
[----:B------:R-:W-:Y:S02]  /*4ea0*/  UIMAD.WIDE.U32 UR8, UR37, UR55, URZ ;  /* 0x00000037250872a5 */ /* 0x000fe4000f8e00ff */
[----:B------:R-:W-:Y:S02]  /*4eb0*/  UIMAD.WIDE.U32 UR10, UR38, UR52, URZ ;  /* 0x00000034260a72a5 */ /* 0x000fe4000f8e00ff */
[----:B------:R-:W-:Y:S02]  /*4ec0*/  UISETP.NE.AND UP1, UPT, UR41, 0x1, UPT ;  /* 0x000000012900788c */ /* 0x000fe4000bf25270 */
[----:B------:R-:W-:Y:S01]  /*4ed0*/  UISETP.NE.AND UP2, UPT, UR40, 0x1, UPT ;  /* 0x000000012800788c */ /* 0x000fe2000bf45270 */
[----:B------:R-:W-:Y:S02]  /*4ee0*/  UMOV UR4, UR5 ;  /* 0x0000000500047c82 */ /* 0x000fe40008000000 */
[----:B--2---:R-:W-:Y:S03]  /*4ef0*/  USHF.R.U32.HI UR5, URZ, UR12, UR4 ;  /* 0x0000000cff057299 */ /* 0x004fe60008011604 */
[----:B------:R-:W-:Y:S02]  /*4f00*/  UMOV UR4, UR7 ;  /* 0x0000000700047c82 */ /* 0x000fe40008000000 */
[----:B------:R-:W-:Y:S02]  /*4f10*/  USHF.R.U32.HI UR7, URZ, UR53, UR4 ;  /* 0x00000035ff077299 */ /* 0x000fe40008011604 */
[----:B------:R-:W-:Y:S02]  /*4f20*/  USEL UR4, UR49, UR5, !UP0 ;  /* 0x0000000531047287 */ /* 0x000fe4000c000000 */
[----:B------:R-:W-:Y:S01]  /*4f30*/  USEL UR7, UR50, UR7, !UP1 ;  /* 0x0000000732077287 */ /* 0x000fe2000c800000 */
[----:B------:R-:W-:Y:S01]  /*4f40*/  UMOV UR5, UR9 ;  /* 0x0000000900057c82 */ /* 0x000fe20008000000 */
[----:B------:R-:W-:Y:S02]  /*4f50*/  UIMAD.WIDE.U32 UR8, UR4, UR42, URZ ;  /* 0x0000002a040872a5 */ /* 0x000fe4000f8e00ff */
[----:B------:R-:W-:Y:S03]  /*4f60*/  USHF.R.U32.HI UR6, URZ, UR12, UR5 ;  /* 0x0000000cff067299 */ /* 0x000fe60008011605 */
[----:B------:R-:W-:Y:S01]  /*4f70*/  UMOV UR5, UR11 ;  /* 0x0000000b00057c82 */ /* 0x000fe20008000000 */
[----:B------:R-:W-:Y:S02]  /*4f80*/  UIMAD.WIDE.U32 UR10, UR7, UR42, URZ ;  /* 0x0000002a070a72a5 */ /* 0x000fe4000f8e00ff */
[----:B------:R-:W-:Y:S02]  /*4f90*/  USHF.R.U32.HI UR12, URZ, UR53, UR5 ;  /* 0x00000035ff0c7299 */ /* 0x000fe40008011605 */
[----:B------:R-:W-:Y:S01]  /*4fa0*/  USEL UR6, UR37, UR6, !UP0 ;  /* 0x0000000625067287 */ /* 0x000fe2000c000000 */
[----:B------:R-:W-:Y:S02]  /*4fb0*/  UMOV UR5, UR9 ;  /* 0x0000000900057c82 */ /* 0x000fe40008000000 */
[----:B------:R-:W-:Y:S01]  /*4fc0*/  UMOV UR10, UR11 ;  /* 0x0000000b000a7c82 */ /* 0x000fe20008000000 */
[----:B------:R-:W-:Y:S02]  /*4fd0*/  @UP2 USHF.R.U32.HI UR4, URZ, UR43, UR5 ;  /* 0x0000002bff042299 */ /* 0x000fe40008011605 */
[----:B------:R-:W-:Y:S02]  /*4fe0*/  @UP2 USHF.R.U32.HI UR7, URZ, UR43, UR10 ;  /* 0x0000002bff072299 */ /* 0x000fe4000801160a */
[----:B------:R-:W-:Y:S02]  /*4ff0*/  UIMAD UR4, UR40, UR4, URZ ;  /* 0x00000004280472a4 */ /* 0x000fe4000f8e02ff */
[----:B------:R-:W-:Y:S02]  /*5000*/  UIMAD.WIDE.U32 UR10, UR6, UR42, URZ ;  /* 0x0000002a060a72a5 */ /* 0x000fe4000f8e00ff */
[----:B------:R-:W-:Y:S02]  /*5010*/  USEL UR5, UR38, UR12, !UP1 ;  /* 0x0000000c26057287 */ /* 0x000fe4000c800000 */
[----:B------:R-:W-:Y:S02]  /*5020*/  UIMAD UR8, UR40, UR7, URZ ;  /* 0x00000007280872a4 */ /* 0x000fe4000f8e02ff */
[----:B------:R-:W-:Y:S03]  /*5030*/  UISETP.GE.AND UP0, UPT, UR6, UR4, UPT ;  /* 0x000000040600728c */ /* 0x000fe6000bf06270 */
[----:B------:R-:W-:Y:S01]  /*5040*/  UMOV UR4, UR11 ;  /* 0x0000000b00047c82 */ /* 0x000fe20008000000 */
[----:B------:R-:W-:Y:S02]  /*5050*/  UISETP.GE.OR UP0, UPT, UR5, UR8, UP0 ;  /* 0x000000080500728c */ /* 0x000fe40008706670 */
[----:B------:R-:W-:Y:S02]  /*5060*/  USHF.R.U32.HI UR4, URZ, UR43, UR4 ;  /* 0x0000002bff047299 */ /* 0x000fe40008011604 */
[----:B------:R-:W-:Y:S02]  /*5070*/  UIMAD.WIDE.U32 UR8, UR5, UR42, URZ ;  /* 0x0000002a050872a5 */ /* 0x000fe4000f8e00ff */
[----:B------:R-:W-:Y:S02]  /*5080*/  USEL UR11, UR6, UR4, !UP2 ;  /* 0x00000004060b7287 */ /* 0x000fe4000d000000 */
[----:B------:R-:W-:Y:S02]  /*5090*/  UIADD3 UR8, UPT, UPT, -UR5, URZ, URZ ;  /* 0x000000ff05087290 */ /* 0x000fe4000fffe1ff */
[----:B------:R-:W-:Y:S01]  /*50a0*/  UIADD3 UR10, UPT, UPT, -UR11, URZ, URZ ;  /* 0x000000ff0b0a7290 */ /* 0x000fe2000fffe1ff */
[----:B------:R-:W-:Y:S01]  /*50b0*/  @!UP0 UMOV UR4, UR9 ;  /* 0x0000000900048c82 */ /* 0x000fe20008000000 */
[----:B------:R-:W-:Y:S02]  /*50c0*/  UIADD3 UR9, UPT, UPT, -UR6, URZ, URZ ;  /* 0x000000ff06097290 */ /* 0x000fe4000fffe1ff */
[----:B------:R-:W-:Y:S02]  /*50d0*/  @!UP0 USHF.R.U32.HI UR4, URZ, UR43, UR4 ;  /* 0x0000002bff048299 */ /* 0x000fe40008011604 */
[----:B------:R-:W-:Y:S02]  /*50e0*/  UIMAD UR10, UR40, UR10, UR6 ;  /* 0x0000000a280a72a4 */ /* 0x000fe4000f8e0206 */
[----:B------:R-:W-:Y:S04]  /*50f0*/  @!UP0 USEL UR4, UR5, UR4, !UP2 ;  /* 0x0000000405048287 */ /* 0x000fe8000d000000 */
[----:B------:R-:W-:Y:S02]  /*5100*/  @!UP0 UIMAD UR10, UR7, UR10, UR4 ;  /* 0x0000000a070a82a4 */ /* 0x000fe4000f8e0204 */
[----:B------:R-:W-:Y:S02]  /*5110*/  @!UP0 UIADD3 UR11, UPT, UPT, UR11, -UR4, URZ ;  /* 0x800000040b0b8290 */ /* 0x000fe4000fffe0ff */
[----:B------:R-:W-:Y:S02]  /*5120*/  UIMAD UR7, UR41, UR8, UR38 ;  /* 0x00000008290772a4 */ /* 0x000fe4000f8e0226 */
[----:B------:R-:W-:Y:S02]  /*5130*/  @!UP0 UIMAD UR6, UR11, UR40, UR5 ;  /* 0x000000280b0682a4 */ /* 0x000fe4000f8e0205 */
[----:B------:R-:W-:Y:S01]  /*5140*/  UIMAD UR4, UR54, UR9, UR37 ;  /* 0x00000009360472a4 */ /* 0x000fe2000f8e0225 */
[----:B------:R-:W-:Y:S02]  /*5150*/  @!UP0 UMOV UR5, UR10 ;  /* 0x0000000a00058c82 */ /* 0x000fe40008000000 */
[----:B------:R-:W-:Y:S02]  /*5160*/  UIMAD UR38, UR5, UR41, UR7 ;  /* 0x00000029052672a4 */ /* 0x000fe4000f8e0207 */
[----:B------:R-:W-:Y:S11]  /*5170*/  UIMAD UR37, UR6, UR54, UR4 ;  /* 0x00000036062572a4 */ /* 0x000ff6000f8e0204 */
[----:B------:R-:W-:Y:S01]  /*5180*/  @!UPT UIADD3 URZ, UPT, UPT, URZ, URZ, URZ ;  /* 0x000000fffffff290 */ /* 0x000fe2000fffe0ff */
.L_x_85:
[----:B------:R-:W-:Y:S01]  /*5190*/  UISETP.NE.AND UP0, UPT, UR39, 0x1, UPT ;  /* 0x000000012700788c */ /* 0x000fe2000bf05270 */
[----:B------:R-:W-:Y:S10]  /*51a0*/  IADD3 R81, PT, PT, R81, 0x1, RZ ;  /* 0x0000000151517810 */ /* 0x000ff40007ffe0ff */
[----:B------:R-:W2:Y:S01]  /*51b0*/  @!UP0 LDCU.128 UR12, c[0x0][0xb10] ;  /* 0x00016200ff0c87ac */ /* 0x000ea20008000c00 */
[----:B------:R-:W3:Y:S01]  /*51c0*/  @!UP0 LDCU UR5, c[0x0][0xb0c] ;  /* 0x00016180ff0587ac */ /* 0x000ee20008000800 */
[----:B------:R-:W4:Y:S01]  /*51d0*/  @!UP0 LDCU UR10, c[0x0][0xb20] ;  /* 0x00016400ff0a87ac */ /* 0x000f220008000800 */
[----:B--2---:R-:W-:Y:S02]  /*51e0*/  UIMAD.WIDE.U32 UR8, UR38, UR12, URZ ;  /* 0x0000000c260872a5 */ /* 0x004fe4000f8e00ff */
[----:B------:R-:W-:Y:S02]  /*51f0*/  UIMAD.WIDE.U32 UR6, UR37, UR15, URZ ;  /* 0x0000000f250672a5 */ /* 0x000fe4000f8e00ff */
[----:B------:R-:W-:Y:S03]  /*5200*/  @!UP0 UISETP.NE.AND UP1, UPT, UR14, 0x1, UPT ;  /* 0x000000010e00888c */ /* 0x000fe6000bf25270 */
[----:B------:R-:W-:Y:S01]  /*5210*/  @!UP0 UMOV UR4, UR9 ;  /* 0x0000000900048c82 */ /* 0x000fe20008000000 */
[----:B---3--:R-:W-:Y:S02]  /*5220*/  @!UP0 UISETP.NE.AND UP2, UPT, UR5, 0x1, UPT ;  /* 0x000000010500888c */ /* 0x008fe4000bf45270 */
[----:B------:R-:W-:Y:S01]  /*5230*/  @!UP0 USHF.R.U32.HI UR4, URZ, UR13, UR4 ;  /* 0x0000000dff048299 */ /* 0x000fe20008011604 */
[----:B------:R-:W-:Y:S02]  /*5240*/  @!UP0 UMOV UR6, UR7 ;  /* 0x0000000700068c82 */ /* 0x000fe40008000000 */
[----:B----4-:R-:W-:Y:S02]  /*5250*/  @!UP0 USHF.R.U32.HI UR6, URZ, UR10, UR6 ;  /* 0x0000000aff068299 */ /* 0x010fe40008011606 */
[----:B------:R-:W-:Y:S02]  /*5260*/  @!UP0 USEL UR7, UR38, UR4, !UP2 ;  /* 0x0000000426078287 */ /* 0x000fe4000d000000 */
[----:B------:R-:W-:Y:S04]  /*5270*/  @!UP0 USEL UR6, UR37, UR6, !UP1 ;  /* 0x0000000625068287 */ /* 0x000fe8000c800000 */
[----:B------:R-:W-:Y:S02]  /*5280*/  @!UP0 UIADD3 UR4, UPT, UPT, -UR7, UR6, URZ ;  /* 0x0000000607048290 */ /* 0x000fe4000fffe1ff */
[----:B------:R-:W-:Y:S02]  /*5290*/  @!UP0 UIADD3 UR6, UPT, UPT, UR7, -UR6, URZ ;  /* 0x8000000607068290 */ /* 0x000fe4000fffe0ff */
[----:B------:R-:W-:Y:S02]  /*52a0*/  @!UP0 UIMAD UR38, UR4, UR5, UR38 ;  /* 0x00000005042682a4 */ /* 0x000fe4000f8e0226 */
[----:B------:R-:W-:Y:S02]  /*52b0*/  @!UP0 UIMAD UR37, UR6, UR14, UR37 ;  /* 0x0000000e062582a4 */ /* 0x000fe4000f8e0225 */
[----:B------:R-:W-:Y:S09]  /*52c0*/  ULOP3.LUT UP0, URZ, UR56, 0x1b0, URZ, 0xc0, !UPT ;  /* 0x000001b038ff7892 */ /* 0x000ff2000f80c0ff */
[----:B------:R-:W-:Y:S05]  /*52d0*/  BRA.U !UP0, `(.L_x_86) ;  /* 0x0000000108407547 */ /* 0x000fea000b800000 */
[----:B------:R-:W2:Y:S01]  /*52e0*/  LDCU.64 UR8, c[0x4][0x80] ;  /* 0x01001000ff0877ac */ /* 0x000ea20008000a00 */
[----:B------:R-:W-:Y:S01]  /*52f0*/  MOV R3, 0x0 ;  /* 0x0000000000037802 */ /* 0x000fe20000000f00 */
[----:B------:R-:W-:Y:S02]  /*5300*/  HFMA2 R12, -RZ, RZ, 0, 5.9604644775390625e-08 ;  /* 0x00000001ff0c7431 */ /* 0x000fe400000001ff */
[----:B------:R-:W-:Y:S02]  /*5310*/  IMAD.MOV.U32 R8, RZ, RZ, 0x70 ;  /* 0x00000070ff087424 */ /* 0x000fe400078e00ff */
[----:B------:R-:W-:Y:S01]  /*5320*/  IMAD.MOV.U32 R13, RZ, RZ, RZ ;  /* 0x000000ffff0d7224 */ /* 0x000fe200078e00ff */
[----:B------:R-:W3:Y:S01]  /*5330*/  LDCU.64 UR6, c[0x4][0x88] ;  /* 0x01001100ff0677ac */ /* 0x000ee20008000a00 */
[----:B------:R-:W4:Y:S01]  /*5340*/  LDC.64 R2, c[0x4][R3] ;  /* 0x0100000003027b82 */ /* 0x000f220000000a00 */
[----:B------:R-:W1:Y:S01]  /*5350*/  LDCU.64 UR4, c[0x4][0x8] ;  /* 0x01000100ff0477ac */ /* 0x000e620008000a00 */
[----:B--2---:R-:W-:Y:S01]  /*5360*/  MOV R5, UR9 ;  /* 0x0000000900057c02 */ /* 0x004fe20008000f00 */
[----:B------:R-:W-:Y:S01]  /*5370*/  IMAD.U32 R4, RZ, RZ, UR8 ;  /* 0x00000008ff047e24 */ /* 0x000fe2000f8e00ff */
[----:B---3--:R-:W-:Y:S01]  /*5380*/  MOV R7, UR7 ;  /* 0x0000000700077c02 */ /* 0x008fe20008000f00 */
[----:B------:R-:W-:Y:S01]  /*5390*/  IMAD.U32 R6, RZ, RZ, UR6 ;  /* 0x00000006ff067e24 */ /* 0x000fe2000f8e00ff */
[----:B-1----:R-:W-:Y:S01]  /*53a0*/  MOV R11, UR5 ;  /* 0x00000005000b7c02 */ /* 0x002fe20008000f00 */
[----:B------:R-:W-:Y:S02]  /*53b0*/  IMAD.U32 R10, RZ, RZ, UR4 ;  /* 0x00000004ff0a7e24 */ /* 0x000fe4000f8e00ff */
[----:B------:R-:W-:Y:S07]  /*53c0*/  LEPC R20, `(.L_x_86) ;  /* 0x000000001014794e */ /* 0x000fee0000000000 */
[----:B----45:R-:W-:Y:S05]  /*53d0*/  CALL.ABS.NOINC R2 ;  /* 0x0000000002007343 */ /* 0x030fea0003c00000 */
.L_x_86:
[----:B------:R-:W-:Y:S01]  /*53e0*/  LOP3.LUT P0, RZ, R85, 0x1b0, RZ, 0xc0, !PT ;  /* 0x000001b055ff7812 */ /* 0x000fe2000780c0ff */
[----:B------:R-:W-:Y:S11]  /*53f0*/  BSSY.RECONVERGENT B6, `(.L_x_87) ;  /* 0x0000013000067945 */ /* 0x000ff60003800200 */
[----:B------:R-:W-:Y:S01]  /*5400*/  @!UPT UIADD3 URZ, UPT, UPT, URZ, URZ, URZ ;  /* 0x000000fffffff290 */ /* 0x000fe2000fffe0ff */
[----:B------:R-:W-:Y:S05]  /*5410*/  @!P0 BRA `(.L_x_88) ;  /* 0x0000000000408947 */ /* 0x000fea0003800000 */
        /* <DEDUP_REMOVED lines=16> */
.L_x_88:
[----:B------:R-:W-:Y:S05]  /*5520*/  BSYNC.RECONVERGENT B6 ;  /* 0x0000000000067941 */ /* 0x000fea0003800200 */
.L_x_87:
[----:B------:R-:W-:Y:S01]  /*5530*/  ISETP.NE.U32.AND P3, PT, R74, RZ, PT ;  /* 0x000000ff4a00720c */ /* 0x000fe20003f65070 */
[----:B------:R-:W-:Y:S01]  /*5540*/  UISETP.NE.AND UP1, UPT, UR61, URZ, UPT ;  /* 0x000000ff3d00728c */ /* 0x000fe2000bf25270 */
[----:B------:R-:W-:Y:S02]  /*5550*/  ISETP.NE.U32.AND P4, PT, R70, RZ, PT ;  /* 0x000000ff4600720c */ /* 0x000fe40003f85070 */
[----:B------:R-:W-:Y:S02]  /*5560*/  ISETP.NE.AND.EX P3, PT, R75, RZ, PT, P3 ;  /* 0x000000ff4b00720c */ /* 0x000fe40003f65330 */
[----:B------:R-:W-:Y:S02]  /*5570*/  PLOP3.LUT P1, PT, PT, PT, PT, 0x8, 0x80 ;  /* 0x000000000080781c */ /* 0x000fe40003f2e170 */
[----:B------:R-:W-:Y:S02]  /*5580*/  PLOP3.LUT P0, PT, PT, PT, UP1, 0x80, 0x8 ;  /* 0x000000000008781c */ /* 0x000fe40003f0f018 */
[----:B------:R-:W-:Y:S02]  /*5590*/  ISETP.NE.AND.EX P4, PT, R71, RZ, PT, P4 ;  /* 0x000000ff4700720c */ /* 0x000fe40003f85340 */
[----:B------:R-:W2:Y:S09]  /*55a0*/  @UP1 LDCU.64 UR4, c[0x0][0x888] ;  /* 0x00011100ff0417ac */ /* 0x000eb20008000a00 */
[----:B------:R-:W-:Y:S01]  /*55b0*/  @P0 PLOP3.LUT P1, PT, P3, PT, PT, 0x80, 0x8 ;  /* 0x000000000008081c */ /* 0x000fe20001f2f070 */
[----:B--2---:R-:W-:Y:S04]  /*55c0*/  @UP1 UISETP.NE.U32.AND UP0, UPT, UR4, URZ, UPT ;  /* 0x000000ff0400128c */ /* 0x004fe8000bf05070 */
[----:B------:R-:W-:Y:S04]  /*55d0*/  @UP1 UISETP.NE.AND.EX UP0, UPT, UR5, URZ, UPT, UP0 ;  /* 0x000000ff0500128c */ /* 0x000fe8000bf05300 */
[----:B------:R-:W-:Y:S01]  /*55e0*/  @UP1 USEL UR4, URZ, 0xffffffff, UP0 ;  /* 0xffffffffff041887 */ /* 0x000fe20008000000 */
[----:B------:R-:W-:Y:S11]  /*55f0*/  @!P3 BRA `(.L_x_89) ;  /* 0x000000000030b947 */ /* 0x000ff60003800000 */
        /* <DEDUP_REMOVED lines=12> */
.L_x_89:
[----:B------:R-:W-:Y:S05]  /*56c0*/  @!P4 BRA `(.L_x_90) ;  /* 0x000000000024c947 */ /* 0x000fea0003800000 */
[----:B------:R-:W-:Y:S01]  /*56d0*/  ISETP.NE.U32.AND P2, PT, R68, RZ, PT ;  /* 0x000000ff4400720c */ /* 0x000fe20003f45070 */
[----:B------:R-:W2:Y:S03]  /*56e0*/  LDCU.64 UR6, c[0x0][0x358] ;  /* 0x00006b00ff0677ac */ /* 0x000ea60008000a00 */
[----:B------:R-:W-:Y:S11]  /*56f0*/  ISETP.NE.AND.EX P2, PT, R69, RZ, PT, P2 ;  /* 0x000000ff4500720c */ /* 0x000ff60003f45320 */
[----:B------:R-:W-:Y:S02]  /*5700*/  @!UPT UIADD3 URZ, UPT, UPT, URZ, URZ, URZ ;  /* 0x000000fffffff290 */ /* 0x000fe4000fffe0ff */
[----:B------:R-:W4:Y:S01]  /*5710*/  @P2 LDC.64 R2, c[0x0][0x8a8] ;  /* 0x00022a00ff022b82 */ /* 0x000f220000000a00 */
[----:B-1----:R-:W-:Y:S04]  /*5720*/  @P2 IMAD R0, R70, UR36, RZ ;  /* 0x0000002446002c24 */ /* 0x002fe8000f8e02ff */
[----:B----4-:R-:W-:Y:S05]  /*5730*/  @P2 IMAD.WIDE R2, R0, 0x4, R2 ;  /* 0x0000000400022825 */ /* 0x010fea00078e0202 */
[----:B--2--5:R2:W5:Y:S02]  /*5740*/  @P2 LDG.E R38, desc[UR6][R2.64] ;  /* 0x0000000602262981 */ /* 0x024564000c1e1900 */
[----:B--2---:R-:W4:Y:S02]  /*5750*/  @!P2 LDC R38, c[0x0][0x8a0] ;  /* 0x00022800ff26ab82 */ /* 0x004f240000000800 */
.L_x_90:
[----:B---3-5:R-:W-:Y:S01]  /*5760*/  @P0 FSETP.NEU.AND P4, PT, R39, RZ, PT ;  /* 0x000000ff2700020b */ /* 0x028fe20003f8d000 */
[----:B-1----:R-:W-:Y:S01]  /*5770*/  IMAD.U32 R0, RZ, RZ, UR4 ;  /* 0x00000004ff007e24 */ /* 0x002fe2000f8e00ff */
[----:B------:R-:W-:Y:S01]  /*5780*/  @P0 LOP3.LUT P2, RZ, R79, 0xff, RZ, 0xc0, !PT ;  /* 0x000000ff4fff0812 */ /* 0x000fe2000784c0ff */
[----:B------:R-:W-:Y:S01]  /*5790*/  BSSY B1, `(.L_x_91) ;  /* 0x0000039000017945 */ /* 0x000fe20003800000 */
[----:B------:R-:W-:Y:S02]  /*57a0*/  @P0 SEL R2, RZ, 0xffffffff, P4 ;  /* 0xffffffffff020807 */ /* 0x000fe40002000000 */
[----:B------:R-:W-:Y:S02]  /*57b0*/  CS2R R66, SRZ ;  /* 0x0000000000427805 */ /* 0x000fe4000001ff00 */
[----:B------:R-:W-:Y:S02]  /*57c0*/  LEA R22, R36, UR44, 0x3 ;  /* 0x0000002c24167c11 */ /* 0x000fe4000f8e18ff */
[----:B------:R-:W-:Y:S02]  /*57d0*/  CS2R R64, SRZ ;  /* 0x0000000000407805 */ /* 0x000fe4000001ff00 */
[----:B------:R-:W-:Y:S02]  /*57e0*/  @P1 SEL R2, R0, R2, !P2 ;  /* 0x0000000200021207 */ /* 0x000fe40005000000 */
[----:B------:R-:W-:Y:S02]  /*57f0*/  CS2R R18, SRZ ;  /* 0x0000000000127805 */ /* 0x000fe4000001ff00 */
[----:B------:R-:W-:Y:S02]  /*5800*/  SHF.L.U32 R3, R84, 0x1f, RZ ;  /* 0x0000001f54037819 */ /* 0x000fe400000006ff */
[----:B------:R-:W-:Y:S02]  /*5810*/  CS2R R16, SRZ ;  /* 0x0000000000107805 */ /* 0x000fe4000001ff00 */
[----:B------:R-:W-:Y:S02]  /*5820*/  @P0 LOP3.LUT R2, R2, 0x1, RZ, 0xc0, !PT ;  /* 0x0000000102020812 */ /* 0x000fe400078ec0ff */
[----:B------:R-:W-:Y:S02]  /*5830*/  PLOP3.LUT P5, PT, PT, PT, PT, 0x8, 0x80 ;  /* 0x000000000080781c */ /* 0x000fe40003fae170 */
[----:B------:R-:W-:Y:S02]  /*5840*/  ISETP.NE.U32.OR P1, PT, R2, 0x1, !P0 ;  /* 0x000000010200780c */ /* 0x000fe40004725470 */
[----:B------:R-:W-:Y:S11]  /*5850*/  LEA.HI R2, R36, R36, RZ, 0x1 ;  /* 0x0000002424027211 */ /* 0x000ff600078f08ff */
[----:B------:R-:W-:Y:S04]  /*5860*/  @P1 SHF.L.U32 R0, R82, 0x1f, RZ ;  /* 0x0000001f52001819 */ /* 0x000fe800000006ff */
[----:B------:R1:W2:Y:S01]  /*5870*/  @P1 SYNCS.PHASECHK.TRANS64.TRYWAIT P0, [UR44+0x40], R0 ;  /* 0x00004000ff0015a7 */ /* 0x0002a2000800112c */
[----:B------:R3:W3:Y:S01]  /*5880*/  SYNCS.PHASECHK.TRANS64.TRYWAIT P4, [R22+URZ+0x80], R3 ;  /* 0x00008003160075a7 */ /* 0x0006e200080811ff */
[C---:B-1----:R-:W-:Y:S01]  /*5890*/  IMAD.SHL.U32 R0, R2.reuse, 0x20, RZ ;  /* 0x0000002002007824 */ /* 0x042fe200078e00ff */
[----:B------:R-:W-:Y:S04]  /*58a0*/  LOP3.LUT R2, R2, 0xffe, RZ, 0xc0, !PT ;  /* 0x00000ffe02027812 */ /* 0x000fe800078ec0ff */
[----:B------:R-:W-:Y:S01]  /*58b0*/  LOP3.LUT R0, R0, 0xffffffc0, RZ, 0xc0, !PT ;  /* 0xffffffc000007812 */ /* 0x000fe200078ec0ff */
[----:B------:R-:W-:Y:S04]  /*58c0*/  IMAD.IADD R2, R36, 0x1, -R2 ;  /* 0x0000000124027824 */ /* 0x000fe800078e0a02 */
[----:B------:R-:W-:Y:S04]  /*58d0*/  IMAD.IADD R0, R37, 0x1, R0 ;  /* 0x0000000125007824 */ /* 0x000fe800078e0200 */
[----:B------:R-:W-:Y:S01]  /*58e0*/  IMAD R2, R2, 0x100000, R0 ;  /* 0x0010000002027824 */ /* 0x000fe200078e0200 */
[----:B--2---:R-:W-:Y:S01]  /*58f0*/  @P1 PLOP3.LUT P5, PT, P0, PT, PT, 0x8, 0x80 ;  /* 0x000000000080181c */ /* 0x004fe200007ae170 */
[----:B------:R-:W-:Y:S01]  /*5900*/  @!UPT UIADD3 URZ, UPT, UPT, URZ, URZ, URZ ;  /* 0x000000fffffff290 */ /* 0x000fe2000fffe0ff */
[----:B---3--:R-:W-:Y:S11]  /*5910*/  @!P1 BRA `(.L_x_92) ;  /* 0x0000000000809947 */ /* 0x008ff60003800000 */
[----:B------:R-:W-:Y:S01]  /*5920*/  ISETP.NE.U32.AND P0, PT, RZ, UR58, PT ;  /* 0x0000003aff007c0c */ /* 0x000fe2000bf05070 */
[----:B------:R-:W-:Y:S01]  /*5930*/  BSSY B0, `(.L_x_93) ;  /* 0x0000012000007945 */ /* 0x000fe20003800000 */
[----:B------:R-:W-:Y:S02]  /*5940*/  FSETP.NEU.AND P2, PT, R39, RZ, PT ;  /* 0x000000ff2700720b */ /* 0x000fe40003f4d000 */
[----:B------:R-:W-:Y:S02]  /*5950*/  CS2R R18, SRZ ;  /* 0x0000000000127805 */ /* 0x000fe4000001ff00 */
[----:B------:R-:W-:Y:S02]  /*5960*/  ISETP.NE.AND.EX P0, PT, RZ, UR59, PT, P0 ;  /* 0x0000003bff007c0c */ /* 0x000fe4000bf05300 */
[----:B------:R-:W-:Y:S02]  /*5970*/  CS2R R16, SRZ ;  /* 0x0000000000107805 */ /* 0x000fe4000001ff00 */
[----:B------:R-:W-:Y:S02]  /*5980*/  LOP3.LUT P1, RZ, R79, 0xff, RZ, 0xc0, !PT ;  /* 0x000000ff4fff7812 */ /* 0x000fe4000782c0ff */
[----:B------:R-:W-:Y:S02]  /*5990*/  CS2R R66, SRZ ;  /* 0x0000000000427805 */ /* 0x000fe4000001ff00 */
[----:B------:R-:W-:Y:S02]  /*59a0*/  SEL R0, RZ, 0xffffffff, P2 ;  /* 0xffffffffff007807 */ /* 0x000fe40001000000 */
[----:B------:R-:W-:Y:S02]  /*59b0*/  CS2R R64, SRZ ;  /* 0x0000000000407805 */ /* 0x000fe4000001ff00 */
[----:B------:R-:W-:Y:S04]  /*59c0*/  SEL R4, RZ, 0xffffffff, P0 ;  /* 0xffffffffff047807 */ /* 0x000fe80000000000 */
[----:B------:R-:W-:Y:S04]  /*59d0*/  @P3 SEL R0, R4, R0, !P1 ;  /* 0x0000000004003207 */ /* 0x000fe80004800000 */
[----:B------:R-:W-:Y:S04]  /*59e0*/  LOP3.LUT R0, R0, 0x1, RZ, 0xc0, !PT ;  /* 0x0000000100007812 */ /* 0x000fe800078ec0ff */
[----:B------:R-:W-:Y:S01]  /*59f0*/  ISETP.NE.U32.AND P0, PT, R0, 0x1, PT ;  /* 0x000000010000780c */ /* 0x000fe20003f05070 */
[----:B------:R-:W-:Y:S01]  /*5a00*/  @!UPT UIADD3 URZ, UPT, UPT, URZ, URZ, URZ ;  /* 0x000000fffffff290 */ /* 0x000fe2000fffe0ff */
[----:B------:R-:W-:Y:S11]  /*5a10*/  @!P5 BRA `(.L_x_94) ;  /* 0x00000000000cd947 */ /* 0x000ff60003800000 */
[----:B------:R-:W-:Y:S04]  /*5a20*/  SHF.L.U32 R4, R82, 0x1f, RZ ;  /* 0x0000001f52047819 */ /* 0x000fe800000006ff */
[----:B------:R-:W1:Y:S02]  /*5a30*/  SYNCS.PHASECHK.TRANS64.TRYWAIT P1, [UR44+0x40], R4 ;  /* 0x00004004ff0075a7 */ /* 0x000e64000802112c */
[----:B-1----:R-:W-:Y:S05]  /*5a40*/  @!P1 BRA `(.L_x_95) ;  /* 0x0000001400509947 */ /* 0x002fea0003800000 */
.L_x_94:
[----:B------:R-:W-:Y:S05]  /*5a50*/  BSYNC B0 ;  /* 0x0000000000007941 */ /* 0x000fea0003800000 */
.L_x_93:
[----:B------:R2:W3:Y:S01]  /*5a60*/  @P0 LDS.128 R16, [R78+UR44+0x200] ;  /* 0x0002002c4e100984 */ /* 0x0004e20008000c00 */
[----:B------:R-:W-:Y:S01]  /*5a70*/  UIADD3 UR4, UPT, UPT, UR44, 0x48, URZ ;  /* 0x000000482c047890 */ /* 0x000fe2000fffe0ff */
[----:B------:R-:W-:Y:S02]  /*5a80*/  LOP3.LUT R82, R82, 0x1, RZ, 0x3c, !PT ;  /* 0x0000000152527812 */ /* 0x000fe400078e3cff */
[----:B------:R2:W1:Y:S01]  /*5a90*/  @P0 LDS.128 R64, [R77+0x10] ;  /* 0x000010004d400984 */ /* 0x0004620000000c00 */
[----:B------:R-:W-:Y:S01]  /*5aa0*/  UPRMT UR4, UR48, 0x654, UR4 ;  /* 0x0000065430047896 */ /* 0x000fe20008000004 */
[----:B------:R-:W-:Y:S01]  /*5ab0*/  @!PT LDS RZ, [RZ] ;  /* 0x00000000fffff984 */ /* 0x000fe20000000800 */
[----:B------:R-:W-:Y:S01]  /*5ac0*/  @!PT LDS RZ, [RZ] ;  /* 0x00000000fffff984 */ /* 0x000fe20000000800 */
[----:B------:R-:W-:Y:S01]  /*5ad0*/  @!PT LDS RZ, [RZ] ;  /* 0x00000000fffff984 */ /* 0x000fe20000000800 */
[----:B------:R-:W-:Y:S01]  /*5ae0*/  @!PT LDS RZ, [RZ] ;  /* 0x00000000fffff984 */ /* 0x000fe20000000800 */
[----:B------:R5:W-:Y:S06]  /*5af0*/  MEMBAR.ALL.CTA ;  /* 0x0000000000007992 */ /* 0x000bec0000008000 */
[----:B-----5:R-:W5:Y:S02]  /*5b00*/  FENCE.VIEW.ASYNC.S ;  /* 0x00000000000073c6 */ /* 0x020f640000000000 */
[----:B-----5:R-:W-:Y:S03]  /*5b10*/  SYNCS.ARRIVE.TRANS64.RED.A1T0 RZ, [UR4], RZ ;  /* 0x000000ffffff79a7 */ /* 0x020fe60008100404 */
.L_x_92:
[----:B------:R-:W-:Y:S05]  /*5b20*/  BSYNC B1 ;  /* 0x0000000000017941 */ /* 0x000fea0003800000 */
.L_x_91:
[----:B-1----:R-:W-:Y:S04]  /*5b30*/  SHF.R.U32.HI R0, RZ, 0x15, R2 ;  /* 0x00000015ff007819 */ /* 0x002fe80000011602 */
[----:B------:R-:W-:Y:S01]  /*5b40*/  LOP3.LUT P0, RZ, R0, 0x3, R80, 0x48, !PT ;  /* 0x0000000300ff7812 */ /* 0x000fe20007804850 */
[----:B------:R-:W-:Y:S01]  /*5b50*/  @!UPT UIADD3 URZ, UPT, UPT, URZ, URZ, URZ ;  /* 0x000000fffffff290 */ /* 0x000fe2000fffe0ff */
[----:B------:R-:W-:Y:S11]  /*5b60*/  @P4 BRA `(.L_x_96) ;  /* 0x0000000000084947 */ /* 0x000ff60003800000 */
[----:B------:R-:W1:Y:S02]  /*5b70*/  SYNCS.PHASECHK.TRANS64.TRYWAIT P1, [R22+URZ+0x80], R3 ;  /* 0x00008003160075a7 */ /* 0x000e6400080211ff */
[----:B-1----:R-:W-:Y:S05]  /*5b80*/  @!P1 BRA `(.L_x_97) ;  /* 0x0000001400189947 */ /* 0x002fea0003800000 */
.L_x_96:
[----:B------:R-:W-:Y:S05]  /*5b90*/  @!P0 BRA `(.L_x_98) ;  /* 0x0000000000408947 */ /* 0x000fea0003800000 */
[----:B------:R-:W1:Y:S01]  /*5ba0*/  LDCU.64 UR8, c[0x4][0x70] ;  /* 0x01000e00ff0877ac */ /* 0x000e620008000a00 */
[----:B------:R-:W-:Y:S01]  /*5bb0*/  MOV R15, 0x0 ;  /* 0x00000000000f7802 */ /* 0x000fe20000000f00 */
[----:B------:R-:W-:Y:S02]  /*5bc0*/  HFMA2 R12, -RZ, RZ, 0, 5.9604644775390625e-08 ;  /* 0x00000001ff0c7431 */ /* 0x000fe400000001ff */
[----:B------:R-:W-:Y:S02]  /*5bd0*/  IMAD.MOV.U32 R8, RZ, RZ, 0x192 ;  /* 0x00000192ff087424 */ /* 0x000fe400078e00ff */
[----:B------:R-:W-:Y:S01]  /*5be0*/  IMAD.MOV.U32 R13, RZ, RZ, RZ ;  /* 0x000000ffff0d7224 */ /* 0x000fe200078e00ff */
[----:B------:R-:W5:Y:S01]  /*5bf0*/  LDCU.64 UR6, c[0x4][0x78] ;  /* 0x01000f00ff0677ac */ /* 0x000f620008000a00 */
[----:B------:R-:W2:Y:S01]  /*5c00*/  LDC.64 R14, c[0x4][R15] ;  /* 0x010000000f0e7b82 */ /* 0x000ea20000000a00 */
[----:B------:R-:W3:Y:S01]  /*5c10*/  LDCU.64 UR4, c[0x4][0x10] ;  /* 0x01000200ff0477ac */ /* 0x000ee20008000a00 */
[----:B-1----:R-:W-:Y:S01]  /*5c20*/  MOV R5, UR9 ;  /* 0x0000000900057c02 */ /* 0x002fe20008000f00 */
[----:B------:R-:W-:Y:S01]  /*5c30*/  IMAD.U32 R4, RZ, RZ, UR8 ;  /* 0x00000008ff047e24 */ /* 0x000fe2000f8e00ff */
[----:B-----5:R-:W-:Y:S01]  /*5c40*/  MOV R7, UR7 ;  /* 0x0000000700077c02 */ /* 0x020fe20008000f00 */
[----:B------:R-:W-:Y:S01]  /*5c50*/  IMAD.U32 R6, RZ, RZ, UR6 ;  /* 0x00000006ff067e24 */ /* 0x000fe2000f8e00ff */
[----:B---3--:R-:W-:Y:S01]  /*5c60*/  MOV R11, UR5 ;  /* 0x00000005000b7c02 */ /* 0x008fe20008000f00 */
[----:B------:R-:W-:Y:S02]  /*5c70*/  IMAD.U32 R10, RZ, RZ, UR4 ;  /* 0x00000004ff0a7e24 */ /* 0x000fe4000f8e00ff */
[----:B------:R-:W-:Y:S07]  /*5c80*/  LEPC R20, `(.L_x_98) ;  /* 0x000000001014794e */ /* 0x000fee0000000000 */
[----:B--2-4-:R-:W-:Y:S05]  /*5c90*/  CALL.ABS.NOINC R14 ;  /* 0x000000000e007343 */ /* 0x014fea0003c00000 */
.L_x_98:
[----:B------:R-:W-:Y:S01]  /*5ca0*/  LOP3.LUT P0, RZ, R76, 0x60, RZ, 0xc0, !PT ;  /* 0x000000604cff7812 */ /* 0x000fe2000780c0ff */
[----:B------:R-:W-:Y:S05]  /*5cb0*/  WARPSYNC.ALL ;  /* 0x0000000000007948 */ /* 0x000fea0003800000 */
[----:B------:R-:W-:Y:S01]  /*5cc0*/  R2UR UR4, R2 ;  /* 0x00000000020472ca */ /* 0x000fe200000e0000 */
[----:B------:R-:W-:Y:S01]  /*5cd0*/  BSSY.RECONVERGENT B0, `(.L_x_99) ;  /* 0x000009f000007945 */ /* 0x000fe20003800200 */
[-C--:B---3--:R-:W-:Y:S02]  /*5ce0*/  F2FP.F16.E4M3.UNPACK_B R2, R16.reuse ;  /* 0x00000010ff02723e */ /* 0x088fe400020006ff */
[----:B------:R-:W-:Y:S02]  /*5cf0*/  F2FP.F16.E4M3.UNPACK_B R16, R16.H1 ;  /* 0x00000010ff10723e */ /* 0x000fe400030006ff */
[----:B------:R-:W-:Y:S01]  /*5d00*/  R2UR UR5, R22 ;  /* 0x00000000160572ca */ /* 0x000fe200000e0000 */
[----:B------:R-:W-:Y:S01]  /*5d10*/  HADD2.F32 R0, -RZ, R2.H0_H0 ;  /* 0x20000002ff007230 */ /* 0x000fe20000004100 */
[-C--:B------:R-:W-:Y:S01]  /*5d20*/  F2FP.F16.E4M3.UNPACK_B R42, R17.reuse ;  /* 0x00000011ff2a723e */ /* 0x080fe200020006ff */
[--C-:B------:R-:W-:Y:S01]  /*5d30*/  HADD2.F32 R3, -RZ, R16.reuse.H0_H0 ;  /* 0x20000010ff037230 */ /* 0x100fe20000004100 */
[----:B------:R-:W-:Y:S01]  /*5d40*/  F2FP.F16.E4M3.UNPACK_B R44, R17.H1 ;  /* 0x00000011ff2c723e */ /* 0x000fe200030006ff */
[----:B------:R-:W-:Y:S01]  /*5d50*/  HADD2.F32 R40, -RZ, R16.H1_H1 ;  /* 0x30000010ff287230 */ /* 0x000fe20000004100 */
[-C--:B------:R-:W-:Y:S01]  /*5d60*/  F2FP.F16.E4M3.UNPACK_B R46, R18.reuse ;  /* 0x00000012ff2e723e */ /* 0x080fe200020006ff */
[----:B------:R-:W-:Y:S01]  /*5d70*/  HADD2.F32 R2, -RZ, R2.H1_H1 ;  /* 0x30000002ff027230 */ /* 0x000fe20000004100 */
[----:B------:R-:W-:Y:S01]  /*5d80*/  F2FP.F16.E4M3.UNPACK_B R48, R18.H1 ;  /* 0x00000012ff30723e */ /* 0x000fe200030006ff */
[--C-:B------:R-:W-:Y:S01]  /*5d90*/  HADD2.F32 R41, -RZ, R42.reuse.H0_H0 ;  /* 0x2000002aff297230 */ /* 0x100fe20000004100 */
[-C--:B------:R-:W-:Y:S01]  /*5da0*/  F2FP.F16.E4M3.UNPACK_B R50, R19.reuse ;  /* 0x00000013ff32723e */ /* 0x080fe200020006ff */
[----:B------:R-:W-:Y:S01]  /*5db0*/  HADD2.F32 R42, -RZ, R42.H1_H1 ;  /* 0x3000002aff2a7230 */ /* 0x000fe20000004100 */
[----:B------:R-:W-:Y:S01]  /*5dc0*/  F2FP.F16.E4M3.UNPACK_B R52, R19.H1 ;  /* 0x00000013ff34723e */ /* 0x000fe200030006ff */
[----:B------:R-:W-:Y:S01]  /*5dd0*/  HADD2.F32 R43, -RZ, R44.H0_H0 ;  /* 0x2000002cff2b7230 */ /* 0x000fe20000004100 */
[----:B------:R-:W-:Y:S01]  /*5de0*/  LDTM.16dp32bit_t0_t15.x32 R4, tmem[UR4] ;  /* 0x00000004000479ee */ /* 0x000fe20008a80000 */
[----:B------:R-:W1:Y:S01]  /*5df0*/  LDTM.16dp32bit_t16_t31.x32 R4, tmem[UR4+0x20] ;  /* 0x00002004000479ee */ /* 0x000e620008aa0000 */
[----:B------:R-:W-:Y:S01]  /*5e00*/  NOP ;  /* 0x0000000000007918 */ /* 0x000fe20000000000 */
[----:B------:R-:W-:Y:S01]  /*5e10*/  UIADD3 UR4, UPT, UPT, UR5, 0xa0, URZ ;  /* 0x000000a005047890 */ /* 0x000fe2000fffe0ff */
[--C-:B------:R-:W-:Y:S01]  /*5e20*/  HADD2.F32 R45, -RZ, R46.reuse.H0_H0 ;  /* 0x2000002eff2d7230 */ /* 0x100fe20000004100 */
[----:B------:R-:W-:Y:S01]  /*5e30*/  F2FP.F16.E4M3.UNPACK_B R54, R64 ;  /* 0x00000040ff36723e */ /* 0x000fe200020006ff */
[----:B------:R-:W-:Y:S01]  /*5e40*/  HADD2.F32 R46, -RZ, R46.H1_H1 ;  /* 0x3000002eff2e7230 */ /* 0x000fe20000004100 */
[----:B------:R-:W-:Y:S01]  /*5e50*/  UPRMT UR4, UR48, 0x654, UR4 ;  /* 0x0000065430047896 */ /* 0x000fe20008000004 */
[--C-:B------:R-:W-:Y:S01]  /*5e60*/  HADD2.F32 R49, -RZ, R50.reuse.H0_H0 ;  /* 0x20000032ff317230 */ /* 0x100fe20000004100 */
[-C--:B------:R-:W-:Y:S01]  /*5e70*/  F2FP.F16.E4M3.UNPACK_B R58, R65.reuse ;  /* 0x00000041ff3a723e */ /* 0x080fe200020006ff */
[----:B------:R-:W-:Y:S01]  /*5e80*/  HADD2.F32 R50, -RZ, R50.H1_H1 ;  /* 0x30000032ff327230 */ /* 0x000fe20000004100 */
[----:B------:R-:W-:Y:S01]  /*5e90*/  F2FP.F16.E4M3.UNPACK_B R62, R66 ;  /* 0x00000042ff3e723e */ /* 0x000fe200020006ff */
[--C-:B------:R-:W-:Y:S01]  /*5ea0*/  HADD2.F32 R53, -RZ, R54.reuse.H0_H0 ;  /* 0x20000036ff357230 */ /* 0x100fe20000004100 */
[----:B------:R-:W-:Y:S01]  /*5eb0*/  F2FP.F16.E4M3.UNPACK_B R56, R64.H1 ;  /* 0x00000040ff38723e */ /* 0x000fe200030006ff */
[----:B------:R-:W-:Y:S01]  /*5ec0*/  HADD2.F32 R54, -RZ, R54.H1_H1 ;  /* 0x30000036ff367230 */ /* 0x000fe20000004100 */
[----:B------:R-:W-:Y:S01]  /*5ed0*/  F2FP.F16.E4M3.UNPACK_B R60, R65.H1 ;  /* 0x00000041ff3c723e */ /* 0x000fe200030006ff */
[----:B-1----:R-:W-:Y:S01]  /*5ee0*/  SYNCS.ARRIVE.TRANS64.RED.A1T0 RZ, [UR4], RZ ;  /* 0x000000ffffff79a7 */ /* 0x002fe20008100404 */
[--C-:B------:R-:W-:Y:S01]  /*5ef0*/  HADD2.F32 R57, -RZ, R58.reuse.H0_H0 ;  /* 0x2000003aff397230 */ /* 0x100fe20000004100 */
[-C--:B------:R-:W-:Y:S01]  /*5f00*/  F2FP.F16.E4M3.UNPACK_B R65, R67.reuse ;  /* 0x00000043ff41723e */ /* 0x080fe200020006ff */
[----:B------:R-:W-:Y:S01]  /*5f10*/  HADD2.F32 R58, -RZ, R58.H1_H1 ;  /* 0x3000003aff3a7230 */ /* 0x000fe20000004100 */
[----:B------:R-:W-:Y:S01]  /*5f20*/  F2FP.F16.E4M3.UNPACK_B R64, R66.H1 ;  /* 0x00000042ff40723e */ /* 0x000fe200030006ff */
[--C-:B------:R-:W-:Y:S01]  /*5f30*/  HADD2.F32 R61, -RZ, R62.reuse.H0_H0 ;  /* 0x2000003eff3d7230 */ /* 0x100fe20000004100 */
[----:B------:R-:W-:Y:S01]  /*5f40*/  F2FP.F16.E4M3.UNPACK_B R67, R67.H1 ;  /* 0x00000043ff43723e */ /* 0x000fe200030006ff */
[----:B------:R-:W-:Y:S01]  /*5f50*/  HADD2.F32 R62, -RZ, R62.H1_H1 ;  /* 0x3000003eff3e7230 */ /* 0x000fe20000004100 */
[----:B------:R-:W-:Y:S01]  /*5f60*/  IADD3 R36, PT, PT, R36, 0x1, RZ ;  /* 0x0000000124247810 */ /* 0x000fe20007ffe0ff */
[C---:B----4-:R-:W-:Y:S01]  /*5f70*/  FMUL R4, R38.reuse, R4 ;  /* 0x0000000426047220 */ /* 0x050fe20000400000 */
[C---:B------:R-:W-:Y:S01]  /*5f80*/  FMUL R5, R38.reuse, R5 ;  /* 0x0000000526057220 */ /* 0x040fe20000400000 */
[C---:B------:R-:W-:Y:S01]  /*5f90*/  FMUL R8, R38.reuse, R8 ;  /* 0x0000000826087220 */ /* 0x040fe20000400000 */
[C---:B------:R-:W-:Y:S01]  /*5fa0*/  FMUL R9, R38.reuse, R9 ;  /* 0x0000000926097220 */ /* 0x040fe20000400000 */
[C---:B------:R-:W-:Y:S01]  /*5fb0*/  FFMA R4, R39.reuse, R0, R4 ;  /* 0x0000000027047223 */ /* 0x040fe20000000004 */
[C---:B------:R-:W-:Y:S01]  /*5fc0*/  FFMA R5, R39.reuse, R2, R5 ;  /* 0x0000000227057223 */ /* 0x040fe20000000005 */
[C---:B------:R-:W-:Y:S01]  /*5fd0*/  FMUL R12, R38.reuse, R12 ;  /* 0x0000000c260c7220 */ /* 0x040fe20000400000 */
        /* <DEDUP_REMOVED lines=10> */
[----:B------:R-:W-:Y:S02]  /*6080*/  HADD2.F32 R44, -RZ, R44.H1_H1 ;  /* 0x3000002cff2c7230 */ /* 0x000fe40000004100 */
[C---:B------:R-:W-:Y:S01]  /*6090*/  FMUL R10, R38.reuse, R10 ;  /* 0x0000000a260a7220 */ /* 0x040fe20000400000 */
[C---:B------:R-:W-:Y:S01]  /*60a0*/  FFMA R6, R39.reuse, R3, R6 ;  /* 0x0000000327067223 */ /* 0x040fe20000000006 */
[C---:B------:R-:W-:Y:S01]  /*60b0*/  FFMA R7, R39.reuse, R40, R7 ;  /* 0x0000002827077223 */ /* 0x040fe20000000007 */
[C---:B------:R-:W-:Y:S01]  /*60c0*/  FFMA R8, R39.reuse, R41, R8 ;  /* 0x0000002927087223 */ /* 0x040fe20000000008 */
[C---:B------:R-:W-:Y:S01]  /*60d0*/  FFMA R9, R39.reuse, R42, R9 ;  /* 0x0000002a27097223 */ /* 0x040fe20000000009 */
[----:B------:R-:W-:Y:S01]  /*60e0*/  FFMA R10, R39, R43, R10 ;  /* 0x0000002b270a7223 */ /* 0x000fe2000000000a */
[--C-:B------:R-:W-:Y:S01]  /*60f0*/  HADD2.F32 R40, -RZ, R65.reuse.H0_H0 ;  /* 0x20000041ff287230 */ /* 0x100fe20000004100 */
[----:B------:R-:W-:Y:S01]  /*6100*/  F2FP.SATFINITE.E4M3.F32.PACK_AB_MERGE_C R86, R7, R6, RZ ;  /* 0x000000060756723e */ /* 0x000fe200048070ff */
[C---:B------:R-:W-:Y:S01]  /*6110*/  FMUL R7, R38.reuse, R24 ;  /* 0x0000001826077220 */ /* 0x040fe20000400000 */
[C---:B------:R-:W-:Y:S01]  /*6120*/  FMUL R24, R38.reuse, R29 ;  /* 0x0000001d26187220 */ /* 0x040fe20000400000 */
[C---:B------:R-:W-:Y:S01]  /*6130*/  FMUL R29, R38.reuse, R34 ;  /* 0x00000022261d7220 */ /* 0x040fe20000400000 */
[----:B------:R-:W-:Y:S02]  /*6140*/  HADD2.F32 R65, -RZ, R65.H1_H1 ;  /* 0x30000041ff417230 */ /* 0x000fe40000004100 */
[C---:B------:R-:W-:Y:S01]  /*6150*/  FMUL R11, R38.reuse, R11 ;  /* 0x0000000b260b7220 */ /* 0x040fe20000400000 */
[--C-:B------:R-:W-:Y:S02]  /*6160*/  HADD2.F32 R47, -RZ, R48.reuse.H0_H0 ;  /* 0x20000030ff2f7230 */ /* 0x100fe40000004100 */
[C---:B------:R-:W-:Y:S01]  /*6170*/  FMUL R14, R38.reuse, R14 ;  /* 0x0000000e260e7220 */ /* 0x040fe20000400000 */
[----:B------:R-:W-:Y:S02]  /*6180*/  HADD2.F32 R48, -RZ, R48.H1_H1 ;  /* 0x30000030ff307230 */ /* 0x000fe40000004100 */
[C---:B------:R-:W-:Y:S01]  /*6190*/  FFMA R11, R39.reuse, R44, R11 ;  /* 0x0000002c270b7223 */ /* 0x040fe2000000000b */
[C---:B------:R-:W-:Y:S01]  /*61a0*/  FFMA R12, R39.reuse, R45, R12 ;  /* 0x0000002d270c7223 */ /* 0x040fe2000000000c */
[C---:B------:R-:W-:Y:S01]  /*61b0*/  FFMA R13, R39.reuse, R46, R13 ;  /* 0x0000002e270d7223 */ /* 0x040fe2000000000d */
[----:B------:R-:W-:Y:S01]  /*61c0*/  FFMA R14, R39, R47, R14 ;  /* 0x0000002f270e7223 */ /* 0x000fe2000000000e */
[C---:B------:R-:W-:Y:S01]  /*61d0*/  FMUL R15, R38.reuse, R15 ;  /* 0x0000000f260f7220 */ /* 0x040fe20000400000 */
[--C-:B------:R-:W-:Y:S01]  /*61e0*/  HADD2.F32 R51, -RZ, R52.reuse.H0_H0 ;  /* 0x20000034ff337230 */ /* 0x100fe20000004100 */
[----:B------:R-:W-:Y:S01]  /*61f0*/  F2FP.SATFINITE.E4M3.F32.PACK_AB_MERGE_C R10, R11, R10, RZ ;  /* 0x0000000a0b0a723e */ /* 0x000fe200048070ff */
[----:B------:R-:W-:Y:S02]  /*6200*/  HADD2.F32 R52, -RZ, R52.H1_H1 ;  /* 0x30000034ff347230 */ /* 0x000fe40000004100 */
[C---:B------:R-:W-:Y:S01]  /*6210*/  FFMA R15, R39.reuse, R48, R15 ;  /* 0x00000030270f7223 */ /* 0x040fe2000000000f */
[C---:B------:R-:W-:Y:S01]  /*6220*/  FFMA R16, R39.reuse, R49, R16 ;  /* 0x0000003127107223 */ /* 0x040fe20000000010 */
[C---:B------:R-:W-:Y:S01]  /*6230*/  FFMA R17, R39.reuse, R50, R17 ;  /* 0x0000003227117223 */ /* 0x040fe20000000011 */
[C---:B------:R-:W-:Y:S01]  /*6240*/  FMUL R18, R38.reuse, R18 ;  /* 0x0000001226127220 */ /* 0x040fe20000400000 */
[C---:B------:R-:W-:Y:S01]  /*6250*/  FMUL R19, R38.reuse, R19 ;  /* 0x0000001326137220 */ /* 0x040fe20000400000 */
[--C-:B------:R-:W-:Y:S02]  /*6260*/  HADD2.F32 R55, -RZ, R56.reuse.H0_H0 ;  /* 0x20000038ff377230 */ /* 0x100fe40000004100 */
[C---:B------:R-:W-:Y:S01]  /*6270*/  FMUL R3, R38.reuse, R22 ;  /* 0x0000001626037220 */ /* 0x040fe20000400000 */
[C---:B------:R-:W-:Y:S01]  /*6280*/  FFMA R18, R39.reuse, R51, R18 ;  /* 0x0000003327127223 */ /* 0x040fe20000000012 */
[----:B------:R-:W-:Y:S02]  /*6290*/  HADD2.F32 R56, -RZ, R56.H1_H1 ;  /* 0x30000038ff387230 */ /* 0x000fe40000004100 */
[C---:B------:R-:W-:Y:S01]  /*62a0*/  FFMA R19, R39.reuse, R52, R19 ;  /* 0x0000003427137223 */ /* 0x040fe20000000013 */
[C---:B------:R-:W-:Y:S01]  /*62b0*/  FMUL R6, R38.reuse, R23 ;  /* 0x0000001726067220 */ /* 0x040fe20000400000 */
[C---:B------:R-:W-:Y:S01]  /*62c0*/  FFMA R0, R39.reuse, R53, R0 ;  /* 0x0000003527007223 */ /* 0x040fe20000000000 */
[C---:B------:R-:W-:Y:S01]  /*62d0*/  FFMA R2, R39.reuse, R54, R2 ;  /* 0x0000003627027223 */ /* 0x040fe20000000002 */
[--C-:B------:R-:W-:Y:S02]  /*62e0*/  HADD2.F32 R59, -RZ, R60.reuse.H0_H0 ;  /* 0x2000003cff3b7230 */ /* 0x100fe40000004100 */
[C---:B------:R-:W-:Y:S01]  /*62f0*/  FFMA R3, R39.reuse, R55, R3 ;  /* 0x0000003727037223 */ /* 0x040fe20000000003 */
[----:B------:R-:W-:Y:S02]  /*6300*/  HADD2.F32 R60, -RZ, R60.H1_H1 ;  /* 0x3000003cff3c7230 */ /* 0x000fe40000004100 */
[C---:B------:R-:W-:Y:S01]  /*6310*/  FMUL R21, R38.reuse, R26 ;  /* 0x0000001a26157220 */ /* 0x040fe20000400000 */
[C---:B------:R-:W-:Y:S01]  /*6320*/  FMUL R22, R38.reuse, R27 ;  /* 0x0000001b26167220 */ /* 0x040fe20000400000 */
[C---:B------:R-:W-:Y:S01]  /*6330*/  FFMA R6, R39.reuse, R56, R6 ;  /* 0x0000003827067223 */ /* 0x040fe20000000006 */
[C---:B------:R-:W-:Y:S01]  /*6340*/  FFMA R7, R39.reuse, R57, R7 ;  /* 0x0000003927077223 */ /* 0x040fe20000000007 */
[C---:B------:R-:W-:Y:S01]  /*6350*/  FMUL R23, R38.reuse, R28 ;  /* 0x0000001c26177220 */ /* 0x040fe20000400000 */
[C---:B------:R-:W-:Y:S01]  /*6360*/  FFMA R20, R39.reuse, R58, R20 ;  /* 0x0000003a27147223 */ /* 0x040fe20000000014 */
[--C-:B------:R-:W-:Y:S02]  /*6370*/  HADD2.F32 R63, -RZ, R64.reuse.H0_H0 ;  /* 0x20000040ff3f7230 */ /* 0x100fe40000004100 */
[C---:B------:R-:W-:Y:S01]  /*6380*/  FFMA R21, R39.reuse, R59, R21 ;  /* 0x0000003b27157223 */ /* 0x040fe20000000015 */
[----:B------:R-:W-:Y:S02]  /*6390*/  HADD2.F32 R64, -RZ, R64.H1_H1 ;  /* 0x30000040ff407230 */ /* 0x000fe40000004100 */
[C---:B------:R-:W-:Y:S01]  /*63a0*/  FFMA R22, R39.reuse, R60, R22 ;  /* 0x0000003c27167223 */ /* 0x040fe20000000016 */
[C---:B------:R-:W-:Y:S01]  /*63b0*/  FMUL R26, R38.reuse, R31 ;  /* 0x0000001f261a7220 */ /* 0x040fe20000400000 */
[C---:B------:R-:W-:Y:S01]  /*63c0*/  FMUL R27, R38.reuse, R32 ;  /* 0x00000020261b7220 */ /* 0x040fe20000400000 */
[C---:B------:R-:W-:Y:S01]  /*63d0*/  FFMA R23, R39.reuse, R61, R23 ;  /* 0x0000003d27177223 */ /* 0x040fe20000000017 */
[----:B------:R-:W-:Y:S01]  /*63e0*/  FMUL R28, R38, R33 ;  /* 0x00000021261c7220 */ /* 0x000fe20000400000 */
[C---:B------:R-:W-:Y:S01]  /*63f0*/  FFMA R24, R39.reuse, R62, R24 ;  /* 0x0000003e27187223 */ /* 0x040fe20000000018 */
[--C-:B------:R-:W-:Y:S02]  /*6400*/  HADD2.F32 R66, -RZ, R67.reuse.H0_H0 ;  /* 0x20000043ff427230 */ /* 0x100fe40000004100 */
[C---:B------:R-:W-:Y:S01]  /*6410*/  FFMA R25, R39.reuse, R63, R25 ;  /* 0x0000003f27197223 */ /* 0x040fe20000000019 */
[----:B------:R-:W-:Y:S02]  /*6420*/  HADD2.F32 R67, -RZ, R67.H1_H1 ;  /* 0x30000043ff437230 */ /* 0x000fe40000004100 */
[----:B------:R-:W-:Y:S01]  /*6430*/  FFMA R26, R39, R64, R26 ;  /* 0x00000040271a7223 */ /* 0x000fe2000000001a */
[----:B------:R-:W-:Y:S01]  /*6440*/  F2FP.SATFINITE.E4M3.F32.PACK_AB_MERGE_C R14, R15, R14, RZ ;  /* 0x0000000e0f0e723e */ /* 0x000fe200048070ff */
[----:B------:R-:W-:Y:S01]  /*6450*/  FFMA R27, R39, R40, R27 ;  /* 0x00000028271b7223 */ /* 0x000fe2000000001b */
[----:B------:R-:W-:Y:S01]  /*6460*/  F2FP.SATFINITE.E4M3.F32.PACK_AB_MERGE_C R18, R19, R18, RZ ;  /* 0x000000121312723e */ /* 0x000fe200048070ff */
[C---:B------:R-:W-:Y:S01]  /*6470*/  FFMA R28, R39.reuse, R65, R28 ;  /* 0x00000041271c7223 */ /* 0x040fe2000000001c */
[C---:B------:R-:W-:Y:S01]  /*6480*/  FFMA R29, R39.reuse, R66, R29 ;  /* 0x00000042271d7223 */ /* 0x040fe2000000001d */
[----:B------:R-:W-:Y:S01]  /*6490*/  FFMA R30, R39, R67, R30 ;  /* 0x00000043271e7223 */ /* 0x000fe2000000001e */
[----:B------:R-:W-:Y:S02]  /*64a0*/  F2FP.SATFINITE.E4M3.F32.PACK_AB_MERGE_C R32, R5, R4, R86 ;  /* 0x000000040520723e */ /* 0x000fe40004807056 */
[----:B------:R-:W-:Y:S02]  /*64b0*/  F2FP.SATFINITE.E4M3.F32.PACK_AB_MERGE_C R33, R9, R8, R10 ;  /* 0x000000080921723e */ /* 0x000fe4000480700a */
[----:B------:R-:W-:Y:S02]  /*64c0*/  F2FP.SATFINITE.E4M3.F32.PACK_AB_MERGE_C R34, R13, R12, R14 ;  /* 0x0000000c0d22723e */ /* 0x000fe4000480700e */
[----:B------:R-:W-:Y:S02]  /*64d0*/  F2FP.SATFINITE.E4M3.F32.PACK_AB_MERGE_C R35, R17, R16, R18 ;  /* 0x000000101123723e */ /* 0x000fe40004807012 */
[----:B------:R-:W-:Y:S02]  /*64e0*/  F2FP.SATFINITE.E4M3.F32.PACK_AB_MERGE_C R3, R6, R3, RZ ;  /* 0x000000030603723e */ /* 0x000fe400048070ff */
[----:B------:R-:W-:Y:S01]  /*64f0*/  F2FP.SATFINITE.E4M3.F32.PACK_AB_MERGE_C R5, R22, R21, RZ ;  /* 0x000000151605723e */ /* 0x000fe200048070ff */
[----:B------:R1:W-:Y:S01]  /*6500*/  STS.128 [R78+UR44+0x1200], R32 ;  /* 0x001200204e007988 */ /* 0x0003e20008000c2c */
[----:B------:R-:W-:Y:S02]  /*6510*/  F2FP.SATFINITE.E4M3.F32.PACK_AB_MERGE_C R6, R26, R25, RZ ;  /* 0x000000191a06723e */ /* 0x000fe400048070ff */
[----:B------:R-:W-:Y:S02]  /*6520*/  F2FP.SATFINITE.E4M3.F32.PACK_AB_MERGE_C R29, R30, R29, RZ ;  /* 0x0000001d1e1d723e */ /* 0x000fe400048070ff */
[----:B------:R-:W-:Y:S02]  /*6530*/  F2FP.SATFINITE.E4M3.F32.PACK_AB_MERGE_C R5, R20, R7, R5 ;  /* 0x000000071405723e */ /* 0x000fe40004807005 */
[----:B------:R-:W-:Y:S02]  /*6540*/  F2FP.SATFINITE.E4M3.F32.PACK_AB_MERGE_C R4, R2, R0, R3 ;  /* 0x000000000204723e */ /* 0x000fe40004807003 */
[----:B------:R-:W-:Y:S02]  /*6550*/  F2FP.SATFINITE.E4M3.F32.PACK_AB_MERGE_C R6, R24, R23, R6 ;  /* 0x000000171806723e */ /* 0x000fe40004807006 */
[----:B------:R-:W-:Y:S05]  /*6560*/  F2FP.SATFINITE.E4M3.F32.PACK_AB_MERGE_C R7, R28, R27, R29 ;  /* 0x0000001b1c07723e */ /* 0x000fea000480701d */
[----:B------:R1:W-:Y:S01]  /*6570*/  STS.128 [R77+0x1010], R4 ;  /* 0x001010044d007388 */ /* 0x0003e20000000c00 */
[----:B------:R-:W-:Y:S01]  /*6580*/  @!PT LDS RZ, [RZ] ;  /* 0x00000000fffff984 */ /* 0x000fe20000000800 */
[----:B------:R-:W-:Y:S01]  /*6590*/  @!PT LDS RZ, [RZ] ;  /* 0x00000000fffff984 */ /* 0x000fe20000000800 */
[----:B------:R-:W-:Y:S01]  /*65a0*/  @!PT LDS RZ, [RZ] ;  /* 0x00000000fffff984 */ /* 0x000fe20000000800 */
[----:B------:R-:W-:Y:S01]  /*65b0*/  @!PT LDS RZ, [RZ] ;  /* 0x00000000fffff984 */ /* 0x000fe20000000800 */
[----:B------:R3:W-:Y:S07]  /*65c0*/  MEMBAR.ALL.CTA ;  /* 0x0000000000007992 */ /* 0x0007ee0000008000 */
[----:B---3--:R-:W3:Y:S02]  /*65d0*/  FENCE.VIEW.ASYNC.S ;  /* 0x00000000000073c6 */ /* 0x008ee40000000000 */
[----:B---3--:R-:W-:Y:S06]  /*65e0*/  BAR.SYNC.DEFER_BLOCKING 0x1, 0x80 ;  /* 0x0042000000007b1d */ /* 0x008fec0000010000 */
[----:B------:R-:W-:Y:S05]  /*65f0*/  @P0 BRA `(.L_x_100) ;  /* 0x0000000000300947 */ /* 0x000fea0003800000 */
[----:B------:R-:W-:Y:S02]  /*6600*/  UIADD3 UR4, UPT, UPT, UR44, 0x1200, URZ ;  /* 0x000012002c047890 */ /* 0x000fe4000fffe0ff */
[----:B------:R-:W-:Y:S02]  /*6610*/  USHF.L.U32 UR9, UR45, 0x6, URZ ;  /* 0x000000062d097899 */ /* 0x000fe400080006ff */
[----:B------:R-:W-:Y:S02]  /*6620*/  USHF.L.U32 UR10, UR46, 0x6, URZ ;  /* 0x000000062e0a7899 */ /* 0x000fe400080006ff */
[----:B------:R-:W-:Y:S01]  /*6630*/  MOV R85, UR4 ;  /* 0x0000000400557c02 */ /* 0x000fe20008000f00 */
[----:B------:R-:W-:Y:S01]  /*6640*/  UIADD3 UR4, UP0, UPT, UR62, 0x680, URZ ;  /* 0x000006803e047890 */ /* 0x000fe2000ff1e0ff */
[----:B------:R-:W-:Y:S02]  /*6650*/  UMOV UR11, UR36 ;  /* 0x00000024000b7c82 */ /* 0x000fe40008000000 */
[----:B------:R-:W-:Y:S01]  /*6660*/  R2UR UR8, R85 ;  /* 0x00000000550872ca */ /* 0x000fe200000e0000 */
[----:B------:R-:W-:Y:S11]  /*6670*/  UIADD3.X UR5, UPT, UPT, URZ, UR63, URZ, UP0, !UPT ;  /* 0x0000003fff057290 */ /* 0x000ff600087fe4ff */
[----:B------:R-:W-:Y:S01]  /*6680*/  @!UPT UIADD3 URZ, UPT, UPT, URZ, URZ, URZ ;  /* 0x000000fffffff290 */ /* 0x000fe2000fffe0ff */
[----:B------:R3:W-:Y:S01]  /*6690*/  UTMASTG.3D [UR8], [UR4] ;  /* 0x00000008040073b5 */ /* 0x0007e20008010000 */
[----:B------:R0:W-:Y:S01]  /*66a0*/  UTMACMDFLUSH ;  /* 0x00000000000079b7 */ /* 0x0001e20000000000 */
[----:B---3--:R-:W-:Y:S04]  /*66b0*/  DEPBAR.LE SB0, 0x0 ;  /* 0x000080000000791a */ /* 0x008fe80000000000 */
.L_x_100:
[----:B------:R-:W-:Y:S05]  /*66c0*/  BSYNC.RECONVERGENT B0 ;  /* 0x0000000000007941 */ /* 0x000fea0003800200 */
.L_x_99:
[----:B------:R-:W-:Y:S01]  /*66d0*/  BAR.SYNC.DEFER_BLOCKING 0x1, 0x80 ;  /* 0x0042000000007b1d */ /* 0x000fe20000010000 */
[----:B------:R-:W-:Y:S01]  /*66e0*/  ISETP.NE.AND P0, PT, R81, 0x2, PT ;  /* 0x000000025100780c */ /* 0x000fe20003f05270 */
[----:B------:R-:W-:Y:S01]  /*66f0*/  UISETP.NE.AND UP0, UPT, UR47, URZ, UPT ;  /* 0x000000ff2f00728c */ /* 0x000fe2000bf05270 */
[----:B------:R-:W-:Y:S01]  /*6700*/  ISETP.NE.AND P1, PT, R36, 0x4, PT ;  /* 0x000000042400780c */ /* 0x000fe20003f25270 */
[----:B------:R-:W-:Y:S01]  /*6710*/  UIADD3 UR45, UPT, UPT, UR37, UR57, URZ ;  /* 0x00000039252d7290 */ /* 0x000fe2000fffe0ff */
[----:B------:R-:W-:Y:S01]  /*6720*/  SEL R2, RZ, 0x1, P0 ;  /* 0x00000001ff027807 */ /* 0x000fe20000000000 */
[----:B------:R-:W-:Y:S01]  /*6730*/  UIADD3 UR46, UPT, UPT, UR38, UR60, URZ ;  /* 0x0000003c262e7290 */ /* 0x000fe2000fffe0ff */
[----:B------:R-:W-:Y:S02]  /*6740*/  SEL R0, RZ, 0x1, P1 ;  /* 0x00000001ff007807 */ /* 0x000fe40000800000 */
[----:B------:R-:W-:Y:S02]  /*6750*/  LOP3.LUT R83, R83, R2, RZ, 0x3c, !PT ;  /* 0x0000000253537212 */ /* 0x000fe400078e3cff */
[----:B------:R-:W-:Y:S02]  /*6760*/  LOP3.LUT R84, R84, R0, RZ, 0x3c, !PT ;  /* 0x0000000054547212 */ /* 0x000fe400078e3cff */
[----:B------:R-:W-:Y:S02]  /*6770*/  SEL R81, R81, RZ, P0 ;  /* 0x000000ff51517207 */ /* 0x000fe40000000000 */
[----:B------:R-:W-:Y:S01]  /*6780*/  SEL R36, R36, RZ, P1 ;  /* 0x000000ff24247207 */ /* 0x000fe20000800000 */
[----:B------:R-:W-:Y:S01]  /*6790*/  UMOV UR36, UR51 ;  /* 0x0000003300247c82 */ /* 0x000fe20008000000 */
[----:B------:R-:W-:Y:S05]  /*67a0*/  BRA.U UP0, `(.L_x_101) ;  /* 0xffffffe5002c7547 */ /* 0x000fea000b83ffff */
[----:B------:R-:W-:Y:S05]  /*67b0*/  EXIT ;  /* 0x000000000000794d */ /* 0x000fea0003800000 */
.L_x_24:
[----:B--2---:R2:W3:Y:S02]  /*67c0*/  SYNCS.PHASECHK.TRANS64.TRYWAIT P0, [R0+URZ+0xd0], R2 ;  /* 0x0000d002000075a7 */ /* 0x0044e400080011ff */
[----:B---3--:R-:W-:Y:S05]  /*67d0*/  @!P0 NANOSLEEP.SYNCS 0x989680 ;  /* 0x009896800000895d */ /* 0x008fea0003900000 */
[----:B------:R-:W3:Y:S02]  /*67e0*/  @!P0 SYNCS.PHASECHK.TRANS64 P0, [R0+URZ+0xd0], R2 ;  /* 0x0000d002000085a7 */ /* 0x000ee400080010ff */
[----:B---3--:R-:W-:Y:S05]  /*67f0*/  @!P0 BRA `(.L_x_24) ;  /* 0xfffffffc00f08947 */ /* 0x008fea000383ffff */
[----:B------:R-:W-:Y:S05]  /*6800*/  BRA `(.L_x_102) ;  /* 0xffffffb000047947 */ /* 0x000fea000383ffff */
.L_x_27:
[----:B-1----:R-:W-:-:S07]  /*6810*/  MOV R0, UR33 ;  /* 0x0000002100007c02 */ /* 0x002fce0008000f00 */
.L_x_103:
[----:B-1----:R1:W2:Y:S02]  /*6820*/  SYNCS.PHASECHK.TRANS64.TRYWAIT P0, [R0+URZ+0x20], R3 ;  /* 0x00002003000075a7 */ /* 0x0022a400080011ff */
[----:B--2---:R-:W-:Y:S05]  /*6830*/  @!P0 NANOSLEEP.SYNCS 0x989680 ;  /* 0x009896800000895d */ /* 0x004fea0003900000 */
[----:B------:R-:W2:Y:S02]  /*6840*/  @!P0 SYNCS.PHASECHK.TRANS64 P0, [R0+URZ+0x20], R3 ;  /* 0x00002003000085a7 */ /* 0x000ea400080010ff */
[----:B--2---:R-:W-:Y:S05]  /*6850*/  @!P0 BRA `(.L_x_103) ;  /* 0xfffffffc00f08947 */ /* 0x004fea000383ffff */
[----:B------:R-:W-:Y:S05]  /*6860*/  BRA `(.L_x_26) ;  /* 0xffffffb0004c7947 */ /* 0x000fea000383ffff */
.L_x_34:
[----:B-1----:R-:W-:-:S07]  /*6870*/  MOV R0, UR17 ;  /* 0x0000001100007c02 */ /* 0x002fce0008000f00 */
.L_x_104:
[----:B-1----:R1:W2:Y:S02]  /*6880*/  SYNCS.PHASECHK.TRANS64.TRYWAIT P0, [R0+URZ+0x20], R3 ;  /* 0x00002003000075a7 */ /* 0x0022a400080011ff */
[----:B--2---:R-:W-:Y:S05]  /*6890*/  @!P0 NANOSLEEP.SYNCS 0x989680 ;  /* 0x009896800000895d */ /* 0x004fea0003900000 */
[----:B------:R-:W2:Y:S02]  /*68a0*/  @!P0 SYNCS.PHASECHK.TRANS64 P0, [R0+URZ+0x20], R3 ;  /* 0x00002003000085a7 */ /* 0x000ea400080010ff */
[----:B--2---:R-:W-:Y:S05]  /*68b0*/  @!P0 BRA `(.L_x_104) ;  /* 0xfffffffc00f08947 */ /* 0x004fea000383ffff */
[----:B------:R-:W-:Y:S05]  /*68c0*/  BRA `(.L_x_33) ;  /* 0xffffffb400087947 */ /* 0x000fea000383ffff */
.L_x_39:
[----:B-1----:R1:W2:Y:S02]  /*68d0*/  SYNCS.PHASECHK.TRANS64.TRYWAIT P0, [R3+URZ+0x60], R0 ;  /* 0x00006000030075a7 */ /* 0x0022a400080011ff */
[----:B--2---:R-:W-:Y:S05]  /*68e0*/  @!P0 NANOSLEEP.SYNCS 0x989680 ;  /* 0x009896800000895d */ /* 0x004fea0003900000 */
[----:B------:R-:W2:Y:S02]  /*68f0*/  @!P0 SYNCS.PHASECHK.TRANS64 P0, [R3+URZ+0x60], R0 ;  /* 0x00006000030085a7 */ /* 0x000ea400080010ff */
[----:B--2---:R-:W-:Y:S05]  /*6900*/  @!P0 BRA `(.L_x_39) ;  /* 0xfffffffc00f08947 */ /* 0x004fea000383ffff */
[----:B------:R-:W-:Y:S05]  /*6910*/  BRA `(.L_x_105) ;  /* 0xffffffb400ac7947 */ /* 0x000fea000383ffff */
.L_x_43:
[----:B------:R-:W-:-:S07]  /*6920*/  MOV R0, UR4 ;  /* 0x0000000400007c02 */ /* 0x000fce0008000f00 */
.L_x_106:
[----:B-1----:R1:W2:Y:S02]  /*6930*/  SYNCS.PHASECHK.TRANS64.TRYWAIT P0, [R0+URZ], R2 ;  /* 0x00000002000075a7 */ /* 0x0022a400080011ff */
[----:B--2---:R-:W-:Y:S05]  /*6940*/  @!P0 NANOSLEEP.SYNCS 0x989680 ;  /* 0x009896800000895d */ /* 0x004fea0003900000 */
[----:B------:R-:W2:Y:S02]  /*6950*/  @!P0 SYNCS.PHASECHK.TRANS64 P0, [R0+URZ], R2 ;  /* 0x00000002000085a7 */ /* 0x000ea400080010ff */
[----:B--2---:R-:W-:Y:S05]  /*6960*/  @!P0 BRA `(.L_x_106) ;  /* 0xfffffffc00f08947 */ /* 0x004fea000383ffff */
[----:B------:R-:W-:Y:S05]  /*6970*/  BRA `(.L_x_107) ;  /* 0xffffffbc00507947 */ /* 0x000fea000383ffff */
.L_x_44:
[----:B------:R-:W-:-:S07]  /*6980*/  MOV R0, UR5 ;  /* 0x0000000500007c02 */ /* 0x000fce0008000f00 */
.L_x_108:
[----:B-1----:R1:W2:Y:S02]  /*6990*/  SYNCS.PHASECHK.TRANS64.TRYWAIT P0, [R0+URZ], R3 ;  /* 0x00000003000075a7 */ /* 0x0022a400080011ff */
[----:B--2---:R-:W-:Y:S05]  /*69a0*/  @!P0 NANOSLEEP.SYNCS 0x989680 ;  /* 0x009896800000895d */ /* 0x004fea0003900000 */
[----:B------:R-:W2:Y:S02]  /*69b0*/  @!P0 SYNCS.PHASECHK.TRANS64 P0, [R0+URZ], R3 ;  /* 0x00000003000085a7 */ /* 0x000ea400080010ff */
[----:B--2---:R-:W-:Y:S05]  /*69c0*/  @!P0 BRA `(.L_x_108) ;  /* 0xfffffffc00f08947 */ /* 0x004fea000383ffff */
[----:B------:R-:W-:Y:S05]  /*69d0*/  BRA `(.L_x_109) ;  /* 0xffffffbc005c7947 */ /* 0x000fea000383ffff */
.L_x_45:
[----:B------:R-:W-:-:S07]  /*69e0*/  MOV R0, UR5 ;  /* 0x0000000500007c02 */ /* 0x000fce0008000f00 */
.L_x_110:
[----:B-1----:R1:W2:Y:S02]  /*69f0*/  SYNCS.PHASECHK.TRANS64.TRYWAIT P0, [R0+URZ], R3 ;  /* 0x00000003000075a7 */ /* 0x0022a400080011ff */
[----:B--2---:R-:W-:Y:S05]  /*6a00*/  @!P0 NANOSLEEP.SYNCS 0x989680 ;  /* 0x009896800000895d */ /* 0x004fea0003900000 */
[----:B------:R-:W2:Y:S02]  /*6a10*/  @!P0 SYNCS.PHASECHK.TRANS64 P0, [R0+URZ], R3 ;  /* 0x00000003000085a7 */ /* 0x000ea400080010ff */
[----:B--2---:R-:W-:Y:S05]  /*6a20*/  @!P0 BRA `(.L_x_110) ;  /* 0xfffffffc00f08947 */ /* 0x004fea000383ffff */
[----:B------:R-:W-:Y:S05]  /*6a30*/  BRA `(.L_x_111) ;  /* 0xffffffbc00687947 */ /* 0x000fea000383ffff */
.L_x_48:
[----:B-1----:R1:W2:Y:S02]  /*6a40*/  SYNCS.PHASECHK.TRANS64.TRYWAIT P0, [R2+URZ+0xc0], R4 ;  /* 0x0000c004020075a7 */ /* 0x0022a400080011ff */
[----:B--2---:R-:W-:Y:S05]  /*6a50*/  @!P0 NANOSLEEP.SYNCS 0x989680 ;  /* 0x009896800000895d */ /* 0x004fea0003900000 */
[----:B------:R-:W2:Y:S02]  /*6a60*/  @!P0 SYNCS.PHASECHK.TRANS64 P0, [R2+URZ+0xc0], R4 ;  /* 0x0000c004020085a7 */ /* 0x000ea400080010ff */
[----:B--2---:R-:W-:Y:S05]  /*6a70*/  @!P0 BRA `(.L_x_48) ;  /* 0xfffffffc00f08947 */ /* 0x004fea000383ffff */
[----:B------:R-:W-:Y:S05]  /*6a80*/  BRA `(.L_x_112) ;  /* 0xffffffbc00c47947 */ /* 0x000fea000383ffff */
.L_x_49:
[----:B------:R-:W-:-:S07]  /*6a90*/  MOV R2, UR4 ;  /* 0x0000000400027c02 */ /* 0x000fce0008000f00 */
.L_x_113:
[----:B-1----:R1:W2:Y:S02]  /*6aa0*/  SYNCS.PHASECHK.TRANS64.TRYWAIT P0, [R2+URZ+0x70], R5 ;  /* 0x00007005020075a7 */ /* 0x0022a400080011ff */
[----:B--2---:R-:W-:Y:S05]  /*6ab0*/  @!P0 NANOSLEEP.SYNCS 0x989680 ;  /* 0x009896800000895d */ /* 0x004fea0003900000 */
[----:B------:R-:W2:Y:S02]  /*6ac0*/  @!P0 SYNCS.PHASECHK.TRANS64 P0, [R2+URZ+0x70], R5 ;  /* 0x00007005020085a7 */ /* 0x000ea400080010ff */
[----:B--2---:R-:W-:Y:S05]  /*6ad0*/  @!P0 BRA `(.L_x_113) ;  /* 0xfffffffc00f08947 */ /* 0x004fea000383ffff */
[----:B------:R-:W-:Y:S05]  /*6ae0*/  BRA `(.L_x_114) ;  /* 0xffffffbc00d47947 */ /* 0x000fea000383ffff */
.L_x_50:
[----:B-1----:R1:W2:Y:S02]  /*6af0*/  SYNCS.PHASECHK.TRANS64.TRYWAIT P1, [R2+URZ+0x60], R4 ;  /* 0x00006004020075a7 */ /* 0x0022a400080211ff */
[----:B--2---:R-:W-:Y:S05]  /*6b00*/  @!P1 NANOSLEEP.SYNCS 0x989680 ;  /* 0x009896800000995d */ /* 0x004fea0003900000 */
[----:B------:R-:W2:Y:S02]  /*6b10*/  @!P1 SYNCS.PHASECHK.TRANS64 P1, [R2+URZ+0x60], R4 ;  /* 0x00006004020095a7 */ /* 0x000ea400080210ff */
[----:B--2---:R-:W-:Y:S05]  /*6b20*/  @!P1 BRA `(.L_x_50) ;  /* 0xfffffffc00f09947 */ /* 0x004fea000383ffff */
[----:B------:R-:W-:Y:S05]  /*6b30*/  BRA `(.L_x_115) ;  /* 0xffffffc000047947 */ /* 0x000fea000383ffff */
.L_x_53:
[----:B------:R-:W-:-:S07]  /*6b40*/  MOV R0, UR4 ;  /* 0x0000000400007c02 */ /* 0x000fce0008000f00 */
.L_x_116:
[----:B-1----:R1:W2:Y:S02]  /*6b50*/  SYNCS.PHASECHK.TRANS64.TRYWAIT P0, [R0+URZ+0x70], R2 ;  /* 0x00007002000075a7 */ /* 0x0022a400080011ff */
[----:B--2---:R-:W-:Y:S05]  /*6b60*/  @!P0 NANOSLEEP.SYNCS 0x989680 ;  /* 0x009896800000895d */ /* 0x004fea0003900000 */
[----:B------:R-:W2:Y:S02]  /*6b70*/  @!P0 SYNCS.PHASECHK.TRANS64 P0, [R0+URZ+0x70], R2 ;  /* 0x00007002000085a7 */ /* 0x000ea400080010ff */
[----:B--2---:R-:W-:Y:S05]  /*6b80*/  @!P0 BRA `(.L_x_116) ;  /* 0xfffffffc00f08947 */ /* 0x004fea000383ffff */
[----:B------:R-:W-:Y:S05]  /*6b90*/  BRA `(.L_x_52) ;  /* 0xffffffc000587947 */ /* 0x000fea000383ffff */
.L_x_60:
[----:B-1----:R1:W2:Y:S02]  /*6ba0*/  SYNCS.PHASECHK.TRANS64.TRYWAIT P1, [R0+URZ+0x60], R2 ;  /* 0x00006002000075a7 */ /* 0x0022a400080211ff */
[----:B--2---:R-:W-:Y:S05]  /*6bb0*/  @!P1 NANOSLEEP.SYNCS 0x989680 ;  /* 0x009896800000995d */ /* 0x004fea0003900000 */
[----:B------:R-:W2:Y:S02]  /*6bc0*/  @!P1 SYNCS.PHASECHK.TRANS64 P1, [R0+URZ+0x60], R2 ;  /* 0x00006002000095a7 */ /* 0x000ea400080210ff */
[----:B--2---:R-:W-:Y:S05]  /*6bd0*/  @!P1 BRA `(.L_x_60) ;  /* 0xfffffffc00f09947 */ /* 0x004fea000383ffff */
[----:B------:R-:W-:Y:S05]  /*6be0*/  BRA `(.L_x_117) ;  /* 0xffffffc400cc7947 */ /* 0x000fea000383ffff */
.L_x_61:
[----:B------:R-:W-:-:S07]  /*6bf0*/  MOV R2, UR31 ;  /* 0x0000001f00027c02 */ /* 0x000fce0008000f00 */
.L_x_118:
[----:B-1----:R1:W2:Y:S02]  /*6c00*/  SYNCS.PHASECHK.TRANS64.TRYWAIT P0, [R2+URZ+0xa0], R0 ;  /* 0x0000a000020075a7 */ /* 0x0022a400080011ff */
[----:B--2---:R-:W-:Y:S05]  /*6c10*/  @!P0 NANOSLEEP.SYNCS 0x989680 ;  /* 0x009896800000895d */ /* 0x004fea0003900000 */
[----:B------:R-:W2:Y:S02]  /*6c20*/  @!P0 SYNCS.PHASECHK.TRANS64 P0, [R2+URZ+0xa0], R0 ;  /* 0x0000a000020085a7 */ /* 0x000ea400080010ff */
[----:B--2---:R-:W-:Y:S05]  /*6c30*/  @!P0 BRA `(.L_x_118) ;  /* 0xfffffffc00f08947 */ /* 0x004fea000383ffff */
[----:B------:R-:W-:Y:S05]  /*6c40*/  BRA `(.L_x_119) ;  /* 0xffffffc8001c7947 */ /* 0x000fea000383ffff */
.L_x_64:
[----:B------:R-:W-:Y:S07]  /*6c50*/  MOV R0, UR5 ;  /* 0x0000000500007c02 */ /* 0x000fee0008000f00 */
.L_x_120:
[----:B-1----:R1:W2:Y:S02]  /*6c60*/  SYNCS.PHASECHK.TRANS64.TRYWAIT P0, [R0+URZ], R2 ;  /* 0x00000002000075a7 */ /* 0x0022a400080011ff */
[----:B--2---:R-:W-:Y:S05]  /*6c70*/  @!P0 NANOSLEEP.SYNCS 0x989680 ;  /* 0x009896800000895d */ /* 0x004fea0003900000 */
[----:B------:R-:W2:Y:S02]  /*6c80*/  @!P0 SYNCS.PHASECHK.TRANS64 P0, [R0+URZ], R2 ;  /* 0x00000002000085a7 */ /* 0x000ea400080010ff */
[----:B--2---:R-:W-:Y:S05]  /*6c90*/  @!P0 BRA `(.L_x_120) ;  /* 0xfffffffc00f08947 */ /* 0x004fea000383ffff */
[----:B------:R-:W-:Y:S05]  /*6ca0*/  BRA `(.L_x_63) ;  /* 0xffffffc800387947 */ /* 0x000fea000383ffff */
.L_x_67:
[----:B------:R-:W-:-:S07]  /*6cb0*/  MOV R0, UR4 ;  /* 0x0000000400007c02 */ /* 0x000fce0008000f00 */
.L_x_121:
[----:B--2---:R2:W4:Y:S02]  /*6cc0*/  SYNCS.PHASECHK.TRANS64.TRYWAIT P0, [R0+URZ], R2 ;  /* 0x00000002000075a7 */ /* 0x00452400080011ff */
[----:B----4-:R-:W-:Y:S05]  /*6cd0*/  @!P0 NANOSLEEP.SYNCS 0x989680 ;  /* 0x009896800000895d */ /* 0x010fea0003900000 */
[----:B------:R-:W4:Y:S02]  /*6ce0*/  @!P0 SYNCS.PHASECHK.TRANS64 P0, [R0+URZ], R2 ;  /* 0x00000002000085a7 */ /* 0x000f2400080010ff */
[----:B----4-:R-:W-:Y:S05]  /*6cf0*/  @!P0 BRA `(.L_x_121) ;  /* 0xfffffffc00f08947 */ /* 0x010fea000383ffff */
[----:B------:R-:W-:Y:S05]  /*6d00*/  BRA `(.L_x_122) ;  /* 0xffffffcc00147947 */ /* 0x000fea000383ffff */
.L_x_68:
[----:B------:R-:W-:-:S07]  /*6d10*/  MOV R0, UR5 ;  /* 0x0000000500007c02 */ /* 0x000fce0008000f00 */
.L_x_123:
[----:B-1----:R1:W2:Y:S02]  /*6d20*/  SYNCS.PHASECHK.TRANS64.TRYWAIT P0, [R0+URZ], R3 ;  /* 0x00000003000075a7 */ /* 0x0022a400080011ff */
[----:B--2---:R-:W-:Y:S05]  /*6d30*/  @!P0 NANOSLEEP.SYNCS 0x989680 ;  /* 0x009896800000895d */ /* 0x004fea0003900000 */
[----:B------:R-:W2:Y:S02]  /*6d40*/  @!P0 SYNCS.PHASECHK.TRANS64 P0, [R0+URZ], R3 ;  /* 0x00000003000085a7 */ /* 0x000ea400080010ff */
[----:B--2---:R-:W-:Y:S05]  /*6d50*/  @!P0 BRA `(.L_x_123) ;  /* 0xfffffffc00f08947 */ /* 0x004fea000383ffff */
[----:B------:R-:W-:Y:S05]  /*6d60*/  BRA `(.L_x_124) ;  /* 0xffffffcc00207947 */ /* 0x000fea000383ffff */
.L_x_69:
[----:B------:R-:W-:-:S07]  /*6d70*/  MOV R0, UR5 ;  /* 0x0000000500007c02 */ /* 0x000fce0008000f00 */
.L_x_125:
[----:B-1----:R1:W2:Y:S02]  /*6d80*/  SYNCS.PHASECHK.TRANS64.TRYWAIT P0, [R0+URZ], R3 ;  /* 0x00000003000075a7 */ /* 0x0022a400080011ff */
[----:B--2---:R-:W-:Y:S05]  /*6d90*/  @!P0 NANOSLEEP.SYNCS 0x989680 ;  /* 0x009896800000895d */ /* 0x004fea0003900000 */
[----:B------:R-:W2:Y:S02]  /*6da0*/  @!P0 SYNCS.PHASECHK.TRANS64 P0, [R0+URZ], R3 ;  /* 0x00000003000085a7 */ /* 0x000ea400080010ff */
[----:B--2---:R-:W-:Y:S05]  /*6db0*/  @!P0 BRA `(.L_x_125) ;  /* 0xfffffffc00f08947 */ /* 0x004fea000383ffff */
[----:B------:R-:W-:Y:S05]  /*6dc0*/  BRA `(.L_x_126) ;  /* 0xffffffcc002c7947 */ /* 0x000fea000383ffff */
.L_x_70:
[----:B-1----:R-:W-:-:S07]  /*6dd0*/  MOV R0, UR4 ;  /* 0x0000000400007c02 */ /* 0x002fce0008000f00 */
.L_x_127:
[----:B-1----:R1:W2:Y:S02]  /*6de0*/  SYNCS.PHASECHK.TRANS64.TRYWAIT P0, [R0+URZ], R2 ;  /* 0x00000002000075a7 */ /* 0x0022a400080011ff */
[----:B--2---:R-:W-:Y:S05]  /*6df0*/  @!P0 NANOSLEEP.SYNCS 0x989680 ;  /* 0x009896800000895d */ /* 0x004fea0003900000 */
[----:B------:R-:W2:Y:S02]  /*6e00*/  @!P0 SYNCS.PHASECHK.TRANS64 P0, [R0+URZ], R2 ;  /* 0x00000002000085a7 */ /* 0x000ea400080010ff */
[----:B--2---:R-:W-:Y:S05]  /*6e10*/  @!P0 BRA `(.L_x_127) ;  /* 0xfffffffc00f08947 */ /* 0x004fea000383ffff */
[----:B------:R-:W-:Y:S05]  /*6e20*/  BRA `(.L_x_128) ;  /* 0xffffffcc00387947 */ /* 0x000fea000383ffff */
.L_x_75:
[----:B--2---:R2:W3:Y:S02]  /*6e30*/  SYNCS.PHASECHK.TRANS64.TRYWAIT P0, [R7+URZ+0x60], R0 ;  /* 0x00006000070075a7 */ /* 0x0044e400080011ff */
[----:B---3--:R-:W-:Y:S05]  /*6e40*/  @!P0 NANOSLEEP.SYNCS 0x989680 ;  /* 0x009896800000895d */ /* 0x008fea0003900000 */
[----:B------:R-:W3:Y:S02]  /*6e50*/  @!P0 SYNCS.PHASECHK.TRANS64 P0, [R7+URZ+0x60], R0 ;  /* 0x00006000070085a7 */ /* 0x000ee400080010ff */
[----:B---3--:R-:W-:Y:S05]  /*6e60*/  @!P0 BRA `(.L_x_75) ;  /* 0xfffffffc00f08947 */ /* 0x008fea000383ffff */
[----:B------:R-:W-:Y:S05]  /*6e70*/  BRA `(.L_x_129) ;  /* 0xffffffd0004c7947 */ /* 0x000fea000383ffff */
.L_x_78:
[----:B-1----:R-:W-:Y:S07]  /*6e80*/  MOV R0, UR17 ;  /* 0x0000001100007c02 */ /* 0x002fee0008000f00 */
.L_x_130:
[----:B-1----:R1:W2:Y:S02]  /*6e90*/  SYNCS.PHASECHK.TRANS64.TRYWAIT P2, [R0+URZ+0x58], R7 ;  /* 0x00005807000075a7 */ /* 0x0022a400080411ff */
[----:B--2---:R-:W-:Y:S05]  /*6ea0*/  @!P2 NANOSLEEP.SYNCS 0x989680 ;  /* 0x009896800000a95d */ /* 0x004fea0003900000 */
[----:B------:R-:W2:Y:S02]  /*6eb0*/  @!P2 SYNCS.PHASECHK.TRANS64 P2, [R0+URZ+0x58], R7 ;  /* 0x000058070000a5a7 */ /* 0x000ea400080410ff */
[----:B--2---:R-:W-:Y:S05]  /*6ec0*/  @!P2 BRA `(.L_x_130) ;  /* 0xfffffffc00f0a947 */ /* 0x004fea000383ffff */
[----:B------:R-:W-:Y:S05]  /*6ed0*/  BRA `(.L_x_77) ;  /* 0xffffffd400ac7947 */ /* 0x000fea000383ffff */
.L_x_81:
[----:B-1----:R-:W-:Y:S07]  /*6ee0*/  MOV R0, UR17 ;  /* 0x0000001100007c02 */ /* 0x002fee0008000f00 */
.L_x_131:
[----:B-1----:R1:W2:Y:S02]  /*6ef0*/  SYNCS.PHASECHK.TRANS64.TRYWAIT P0, [R0+URZ+0x48], R6 ;  /* 0x00004806000075a7 */ /* 0x0022a400080011ff */
[----:B--2---:R-:W-:Y:S05]  /*6f00*/  @!P0 NANOSLEEP.SYNCS 0x989680 ;  /* 0x009896800000895d */ /* 0x004fea0003900000 */
[----:B------:R-:W2:Y:S02]  /*6f10*/  @!P0 SYNCS.PHASECHK.TRANS64 P0, [R0+URZ+0x48], R6 ;  /* 0x00004806000085a7 */ /* 0x000ea400080010ff */
[----:B--2---:R-:W-:Y:S05]  /*6f20*/  @!P0 BRA `(.L_x_131) ;  /* 0xfffffffc00f08947 */ /* 0x004fea000383ffff */
[----:B------:R-:W-:Y:S05]  /*6f30*/  BRA `(.L_x_132) ;  /* 0xffffffd400fc7947 */ /* 0x000fea000383ffff */
.L_x_84:
[----:B---3--:R3:W1:Y:S02]  /*6f40*/  SYNCS.PHASECHK.TRANS64.TRYWAIT P0, [R3+URZ+0x60], R0 ;  /* 0x00006000030075a7 */ /* 0x00866400080011ff */
[----:B-1----:R-:W-:Y:S05]  /*6f50*/  @!P0 NANOSLEEP.SYNCS 0x989680 ;  /* 0x009896800000895d */ /* 0x002fea0003900000 */
[----:B------:R-:W1:Y:S02]  /*6f60*/  @!P0 SYNCS.PHASECHK.TRANS64 P0, [R3+URZ+0x60], R0 ;  /* 0x00006000030085a7 */ /* 0x000e6400080010ff */
[----:B-1----:R-:W-:Y:S05]  /*6f70*/  @!P0 BRA `(.L_x_84) ;  /* 0xfffffffc00f08947 */ /* 0x002fea000383ffff */
[----:B------:R-:W-:Y:S05]  /*6f80*/  BRA `(.L_x_133) ;  /* 0xffffffdc00487947 */ /* 0x000fea000383ffff */
.L_x_95:
[----:B-1----:R-:W-:Y:S04]  /*6f90*/  MOV R0, UR44 ;  /* 0x0000002c00007c02 */ /* 0x002fe80008000f00 */
[----:B------:R1:W2:Y:S03]  /*6fa0*/  SYNCS.PHASECHK.TRANS64.TRYWAIT P1, [R0+URZ+0x40], R4 ;  /* 0x00004004000075a7 */ /* 0x0002a600080211ff */
[----:B--2---:R-:W-:Y:S05]  /*6fb0*/  @!P1 NANOSLEEP.SYNCS 0x989680 ;  /* 0x009896800000995d */ /* 0x004fea0003900000 */
[----:B------:R-:W2:Y:S02]  /*6fc0*/  @!P1 SYNCS.PHASECHK.TRANS64 P1, [R0+URZ+0x40], R4 ;  /* 0x00004004000095a7 */ /* 0x000ea400080210ff */
[----:B--2---:R-:W-:Y:S05]  /*6fd0*/  @!P1 BRA `(.L_x_95) ;  /* 0xfffffffc00ec9947 */ /* 0x004fea000383ffff */
[----:B------:R-:W-:Y:S05]  /*6fe0*/  BRA `(.L_x_94) ;  /* 0xffffffe800987947 */ /* 0x000fea000383ffff */
.L_x_97:
[----:B------:R1:W1:Y:S02]  /*6ff0*/  SYNCS.PHASECHK.TRANS64.TRYWAIT P1, [R22+URZ+0x80], R3 ;  /* 0x00008003160075a7 */ /* 0x00026400080211ff */
[----:B-1----:R-:W-:Y:S05]  /*7000*/  @!P1 NANOSLEEP.SYNCS 0x989680 ;  /* 0x009896800000995d */ /* 0x002fea0003900000 */
[----:B------:R-:W1:Y:S02]  /*7010*/  @!P1 SYNCS.PHASECHK.TRANS64 P1, [R22+URZ+0x80], R3 ;  /* 0x00008003160095a7 */ /* 0x000e6400080210ff */
[----:B-1----:R-:W-:Y:S05]  /*7020*/  @!P1 BRA `(.L_x_97) ;  /* 0xfffffffc00f09947 */ /* 0x002fea000383ffff */
[----:B------:R-:W-:Y:S05]  /*7030*/  BRA `(.L_x_96) ;  /* 0xffffffe800d47947 */ /* 0x000fea000383ffff */
        .weak           $__internal_0_$__cuda_sm10x_tcgen05_guardrail_trap_col_being_dealloced_not_returned_by_alloc
        .type           $__internal_0_$__cuda_sm10x_tcgen05_guardrail_trap_col_being_dealloced_not_returned_by_alloc,@function
        .size           $__internal_0_$__cuda_sm10x_tcgen05_guardrail_trap_col_being_dealloced_not_returned_by_alloc,($__internal_1_$__cuda_sm10x_tcgen05_guardrail_trap_phase_invalid_during_alloc - $__internal_0_$__cuda_sm10x_tcgen05_guardrail_trap_col_being_dealloced_not_returned_by_alloc)
$__internal_0_$__cuda_sm10x_tcgen05_guardrail_trap_col_being_dealloced_not_returned_by_alloc:
[----:B------:R-:W-:Y:S05]  /*7040*/  BPT.TRAP 0x1 ;  /* 0x000000040000795c */ /* 0x000fea0000300000 */
[----:B------:R-:W-:-:S04]  /*7050*/  HFMA2 R3, -RZ, RZ, 0, 0 ;  /* 0x00000000ff037431 */ /* 0x000fc800000001ff */
[----:B------:R-:W-:Y:S05]  /*7060*/  RET.REL.NODEC R2 `(_ZN7cutlass13device_kernelINS_4gemm6kernel13GemmUniversalIN4cute5tupleIJiiiiEEENS1_10collective13CollectiveMmaINS1_35MainloopSm100TmaUmmaWarpSpecializedILi4ELi2ELi4ENS5_IJNS4_1CILi1EEENSA_ILi2EEESB_EEEEENS5_IJNSA_ILi64EEESF_NSA_ILi128EEEEEENS_12float_e4m3_tENS5_IJlSB_lEEESI_SJ_NS4_8TiledMMAINS4_8MMA_AtomIJNS4_10MMA_TraitsINS4_19SM100_MMA_F8F6F4_SSEJSI_SI_fSF_SF_NS4_17integral_constantINS4_4UMMA5MajorELSQ_0EEESR_NSO_INSP_7ScaleInELSS_0EEEST_EEEEEENS4_6LayoutINS5_IJSB_SB_SB_EEENS5_IJNSA_ILi0EEESY_SY_EEEEENS5_IJNS4_10UnderscoreES11_S11_EEEEENS4_23SM90_TMA_LOAD_MULTICASTENS4_14ComposedLayoutINS4_7SwizzleILi3ELi4ELi3EEENS4_18smem_ptr_flag_bitsILi8EEENSW_INS5_IJNSA_ILi8EEESG_EEENS5_IJSG_SB_EEEEEEEvNS4_8identityENS4_13SM90_TMA_LOADES1E_vS1F_EENS_8epilogue10collective18CollectiveEpilogueINS1I_23Sm100TmaWarpSpecializedILi1ELi1ELi32ELb0ELb0EEEJSH_NS5_IJNSW_ISF_SB_EES1N_EEESI_SJ_SI_SJ_NS1I_6fusion15FusionCallbacksIS1M_NS1P_17LinearCombinationISI_fSI_fLNS_15FloatRoundStyleE2EEESH_S1O_JEEENS4_5SM1004TMEM4LOAD26SM100_TMEM_LOAD_16dp32b32xES1G_NS15_INS16_ILi2ELi4ELi3EEES19_NSW_INS5_IJS1A_SF_EEENS5_IJSF_SB_EEEEEEENS4_39AutoVectorizingCopyWithAssumedAlignmentILi128EEENS4_14SM90_TMA_STOREES23_S25_S25_EEEvvEEEEvNT_6ParamsE) ;  /* 0xffffff8c02e47950 */ /* 0x000fea0003c3ffff */
        .weak           $__internal_1_$__cuda_sm10x_tcgen05_guardrail_trap_phase_invalid_during_alloc
        .type           $__internal_1_$__cuda_sm10x_tcgen05_guardrail_trap_phase_invalid_during_alloc,@function
        .size           $__internal_1_$__cuda_sm10x_tcgen05_guardrail_trap_phase_invalid_during_alloc,($__internal_2_$__cuda_sm10x_tcgen05_guardrail_trap_unallocated_columns_being_dealloced - $__internal_1_$__cuda_sm10x_tcgen05_guardrail_trap_phase_invalid_during_alloc)
$__internal_1_$__cuda_sm10x_tcgen05_guardrail_trap_phase_invalid_during_alloc:
[----:B------:R-:W-:Y:S05]  /*7070*/  BPT.TRAP 0x1 ;  /* 0x000000040000795c */ /* 0x000fea0000300000 */
[----:B------:R-:W-:-:S04]  /*7080*/  MOV R5, 0x0 ;  /* 0x0000000000057802 */ /* 0x000fc80000000f00 */
[----:B------:R-:W-:Y:S05]  /*7090*/  RET.REL.NODEC R4 `(_ZN7cutlass13device_kernelINS_4gemm6kernel13GemmUniversalIN4cute5tupleIJiiiiEEENS1_10collective13CollectiveMmaINS1_35MainloopSm100TmaUmmaWarpSpecializedILi4ELi2ELi4ENS5_IJNS4_1CILi1EEENSA_ILi2EEESB_EEEEENS5_IJNSA_ILi64EEESF_NSA_ILi128EEEEEENS_12float_e4m3_tENS5_IJlSB_lEEESI_SJ_NS4_8TiledMMAINS4_8MMA_AtomIJNS4_10MMA_TraitsINS4_19SM100_MMA_F8F6F4_SSEJSI_SI_fSF_SF_NS4_17integral_constantINS4_4UMMA5MajorELSQ_0EEESR_NSO_INSP_7ScaleInELSS_0EEEST_EEEEEENS4_6LayoutINS5_IJSB_SB_SB_EEENS5_IJNSA_ILi0EEESY_SY_EEEEENS5_IJNS4_10UnderscoreES11_S11_EEEEENS4_23SM90_TMA_LOAD_MULTICASTENS4_14ComposedLayoutINS4_7SwizzleILi3ELi4ELi3EEENS4_18smem_ptr_flag_bitsILi8EEENSW_INS5_IJNSA_ILi8EEESG_EEENS5_IJSG_SB_EEEEEEEvNS4_8identityENS4_13SM90_TMA_LOADES1E_vS1F_EENS_8epilogue10collective18CollectiveEpilogueINS1I_23Sm100TmaWarpSpecializedILi1ELi1ELi32ELb0ELb0EEEJSH_NS5_IJNSW_ISF_SB_EES1N_EEESI_SJ_SI_SJ_NS1I_6fusion15FusionCallbacksIS1M_NS1P_17LinearCombinationISI_fSI_fLNS_15FloatRoundStyleE2EEESH_S1O_JEEENS4_5SM1004TMEM4LOAD26SM100_TMEM_LOAD_16dp32b32xES1G_NS15_INS16_ILi2ELi4ELi3EEES19_NSW_INS5_IJS1A_SF_EEENS5_IJSF_SB_EEEEEEENS4_39AutoVectorizingCopyWithAssumedAlignmentILi128EEENS4_14SM90_TMA_STOREES23_S25_S25_EEEvvEEEEvNT_6ParamsE) ;  /* 0xffffff8c04d87950 */ /* 0x000fea0003c3ffff */
        .weak           $__internal_2_$__cuda_sm10x_tcgen05_guardrail_trap_unallocated_columns_being_dealloced
        .type           $__internal_2_$__cuda_sm10x_tcgen05_guardrail_trap_unallocated_columns_being_dealloced,@function
        .size           $__internal_2_$__cuda_sm10x_tcgen05_guardrail_trap_unallocated_columns_being_dealloced,(.L_x_135 - $__internal_2_$__cuda_sm10x_tcgen05_guardrail_trap_unallocated_columns_being_dealloced)
$__internal_2_$__cuda_sm10x_tcgen05_guardrail_trap_unallocated_columns_being_dealloced:
[----:B------:R-:W-:Y:S05]  /*70a0*/  BPT.TRAP 0x1 ;  /* 0x000000040000795c */ /* 0x000fea0000300000 */
[----:B------:R-:W-:-:S04]  /*70b0*/  HFMA2 R3, -RZ, RZ, 0, 0 ;  /* 0x00000000ff037431 */ /* 0x000fc800000001ff */
[----:B------:R-:W-:Y:S05]  /*70c0*/  RET.REL.NODEC R2 `(_ZN7cutlass13device_kernelINS_4gemm6kernel13GemmUniversalIN4cute5tupleIJiiiiEEENS1_10collective13CollectiveMmaINS1_35MainloopSm100TmaUmmaWarpSpecializedILi4ELi2ELi4ENS5_IJNS4_1CILi1EEENSA_ILi2EEESB_EEEEENS5_IJNSA_ILi64EEESF_NSA_ILi128EEEEEENS_12float_e4m3_tENS5_IJlSB_lEEESI_SJ_NS4_8TiledMMAINS4_8MMA_AtomIJNS4_10MMA_TraitsINS4_19SM100_MMA_F8F6F4_SSEJSI_SI_fSF_SF_NS4_17integral_constantINS4_4UMMA5MajorELSQ_0EEESR_NSO_INSP_7ScaleInELSS_0EEEST_EEEEEENS4_6LayoutINS5_IJSB_SB_SB_EEENS5_IJNSA_ILi0EEESY_SY_EEEEENS5_IJNS4_10UnderscoreES11_S11_EEEEENS4_23SM90_TMA_LOAD_MULTICASTENS4_14ComposedLayoutINS4_7SwizzleILi3ELi4ELi3EEENS4_18smem_ptr_flag_bitsILi8EEENSW_INS5_IJNSA_ILi8EEESG_EEENS5_IJSG_SB_EEEEEEEvNS4_8identityENS4_13SM90_TMA_LOADES1E_vS1F_EENS_8epilogue10collective18CollectiveEpilogueINS1I_23Sm100TmaWarpSpecializedILi1ELi1ELi32ELb0ELb0EEEJSH_NS5_IJNSW_ISF_SB_EES1N_EEESI_SJ_SI_SJ_NS1I_6fusion15FusionCallbacksIS1M_NS1P_17LinearCombinationISI_fSI_fLNS_15FloatRoundStyleE2EEESH_S1O_JEEENS4_5SM1004TMEM4LOAD26SM100_TMEM_LOAD_16dp32b32xES1G_NS15_INS16_ILi2ELi4ELi3EEES19_NSW_INS5_IJS1A_SF_EEENS5_IJSF_SB_EEEEEEENS4_39AutoVectorizingCopyWithAssumedAlignmentILi128EEENS4_14SM90_TMA_STOREES23_S25_S25_EEEvvEEEEvNT_6ParamsE) ;  /* 0xffffff8c02cc7950 */ /* 0x000fea0003c3ffff */
.L_x_134:
[----:B------:R-:W-:-:S00]  /*70d0*/  BRA `(.L_x_134) ;  /* 0xfffffffc00fc7947 */ /* 0x000fc0000383ffff */
[----:B------:R-:W-:-:S00]  /*70e0*/  NOP ;  /* 0x0000000000007918 */ /* 0x000fc00000000000 */
        /* <DEDUP_REMOVED lines=9> */
.L_x_135:


//--------------------- .nv.global.init           --------------------------
	.section	.nv.global.init,"aw",@progbits
.nv.global.init:
	.type		$str$27,@object
	.size		$str$27,($str$28 - $str$27)
$str$27:
        /*0000*/ 	.byte	0x28, 0x61, 0x64, 0x64, 0x72, 0x65, 0x73, 0x73, 0x20, 0x26, 0x20, 0x6d, 0x61, 0x73, 0x6b, 0x29
        /*0010*/ 	.byte	0x20, 0x3d, 0x3d, 0x20, 0x30, 0x00
	.type		$str$28,@object
	.size		$str$28,($str$26 - $str$28)
$str$28:
        /*0016*/ 	.byte	0x2f, 0x74, 0x6d, 0x70, 0x2f, 0x63, 0x75, 0x74, 0x6c, 0x61, 0x73, 0x73, 0x5f, 0x73, 0x77, 0x65
        /*0026*/ 	.byte	0x65, 0x70, 0x5f, 0x73, 0x72, 0x63, 0x2f, 0x69, 0x6e, 0x63, 0x6c, 0x75, 0x64, 0x65, 0x2f, 0x63
        /*0036*/ 	.byte	0x75, 0x74, 0x65, 0x2f, 0x70, 0x6f, 0x69, 0x6e, 0x74, 0x65, 0x72, 0x5f, 0x66, 0x6c, 0x61, 0x67
        /*0046*/ 	.byte	0x67, 0x65, 0x64, 0x2e, 0x68, 0x70, 0x70, 0x00
	.type		$str$26,@object
	.size		$str$26,($str$25 - $str$26)
$str$26:
        /*004e*/ 	.byte	0x2f, 0x74, 0x6d, 0x70, 0x2f, 0x63, 0x75, 0x74, 0x6c, 0x61, 0x73, 0x73, 0x5f, 0x73, 0x77, 0x65
        /*005e*/ 	.byte	0x65, 0x70, 0x5f, 0x73, 0x72, 0x63, 0x2f, 0x69, 0x6e, 0x63, 0x6c, 0x75, 0x64, 0x65, 0x2f, 0x63
        /*006e*/ 	.byte	0x75, 0x74, 0x65, 0x2f, 0x61, 0x74, 0x6f, 0x6d, 0x2f, 0x63, 0x6f, 0x70, 0x79, 0x5f, 0x74, 0x72
        /*007e*/ 	.byte	0x61, 0x69, 0x74, 0x73, 0x5f, 0x73, 0x6d, 0x31, 0x30, 0x30, 0x2e, 0x68, 0x70, 0x70, 0x00
	.type		$str$25,@object
	.size		$str$25,(__unnamed_1 - $str$25)
$str$25:
        /*008d*/ 	.byte	0x28, 0x28, 0x75, 0x69, 0x6e, 0x74, 0x33, 0x32, 0x5f, 0x74, 0x28, 0x74, 0x68, 0x72, 0x65, 0x61
        /*009d*/ 	.byte	0x64, 0x49, 0x64, 0x78, 0x2e, 0x78, 0x29, 0x20, 0x2f, 0x20, 0x33, 0x32, 0x29, 0x20, 0x25, 0x20
        /*00ad*/ 	.byte	0x34, 0x29, 0x20, 0x3d, 0x3d, 0x20, 0x28, 0x28, 0x28, 0x74, 0x6d, 0x65, 0x6d, 0x5f, 0x61, 0x64
        /*00bd*/ 	.byte	0x64, 0x72, 0x20, 0x3e, 0x3e, 0x20, 0x31, 0x36, 0x29, 0x20, 0x2f, 0x20, 0x33, 0x32, 0x29, 0x20
        /*00cd*/ 	.byte	0x25, 0x20, 0x34, 0x29, 0x00
	.type		__unnamed_1,@object
	.size		__unnamed_1,(__unnamed_2 - __unnamed_1)
__unnamed_1:
        /*00d2*/ 	.byte	0x61, 0x75, 0x74, 0x6f, 0x20, 0x63, 0x75, 0x74, 0x65, 0x3a, 0x3a, 0x61, 0x73, 0x5f, 0x70, 0x6f
        /* <DEDUP_REMOVED lines=24> */
        /*0262*/ 	.byte	0x3c, 0x34, 0x30, 0x39, 0x36, 0x3e, 0x3e, 0x3e, 0x3e, 0x5d, 0x00
	.type		__unnamed_2,@object
	.size		__unnamed_2,(.L_2 - __unnamed_2)
__unnamed_2:
        /* <DEDUP_REMOVED lines=40> */
        /*04ed*/ 	.byte	0x74, 0x65, 0x3a, 0x3a, 0x43, 0x3c, 0x30, 0x3e, 0x3e, 0x3e, 0x3e, 0x5d, 0x00
.L_2:


//--------------------- .nv.shared._ZN7cutlass13device_kernelINS_4gemm6kernel13GemmUniversalIN4cute5tupleIJiiiiEEENS1_10collective13CollectiveMmaINS1_35MainloopSm100TmaUmmaWarpSpecializedILi4ELi2ELi4ENS5_IJNS4_1CILi1EEENSA_ILi2EEESB_EEEEENS5_IJNSA_ILi64EEESF_NSA_ILi128EEEEEENS_12float_e4m3_tENS5_IJlSB_lEEESI_SJ_NS4_8TiledMMAINS4_8MMA_AtomIJNS4_10MMA_TraitsINS4_19SM100_MMA_F8F6F4_SSEJSI_SI_fSF_SF_NS4_17integral_constantINS4_4UMMA5MajorELSQ_0EEESR_NSO_INSP_7ScaleInELSS_0EEEST_EEEEEENS4_6LayoutINS5_IJSB_SB_SB_EEENS5_IJNSA_ILi0EEESY_SY_EEEEENS5_IJNS4_10UnderscoreES11_S11_EEEEENS4_23SM90_TMA_LOAD_MULTICASTENS4_14ComposedLayoutINS4_7SwizzleILi3ELi4ELi3EEENS4_18smem_ptr_flag_bitsILi8EEENSW_INS5_IJNSA_ILi8EEESG_EEENS5_IJSG_SB_EEEEEEEvNS4_8identityENS4_13SM90_TMA_LOADES1E_vS1F_EENS_8epilogue10collective18CollectiveEpilogueINS1I_23Sm100TmaWarpSpecializedILi1ELi1ELi32ELb0ELb0EEEJSH_NS5_IJNSW_ISF_SB_EES1N_EEESI_SJ_SI_SJ_NS1I_6fusion15FusionCallbacksIS1M_NS1P_17LinearCombinationISI_fSI_fLNS_15FloatRoundStyleE2EEESH_S1O_JEEENS4_5SM1004TMEM4LOAD26SM100_TMEM_LOAD_16dp32b32xES1G_NS15_INS16_ILi2ELi4ELi3EEES19_NSW_INS5_IJS1A_SF_EEENS5_IJSF_SB_EEEEEEENS4_39AutoVectorizingCopyWithAssumedAlignmentILi128EEENS4_14SM90_TMA_STOREES23_S25_S25_EEEvvEEEEvNT_6ParamsE --------------------------
	.section	.nv.shared._ZN7cutlass13device_kernelINS_4gemm6kernel13GemmUniversalIN4cute5tupleIJiiiiEEENS1_10collective13CollectiveMmaINS1_35MainloopSm100TmaUmmaWarpSpecializedILi4ELi2ELi4ENS5_IJNS4_1CILi1EEENSA_ILi2EEESB_EEEEENS5_IJNSA_ILi64EEESF_NSA_ILi128EEEEEENS_12float_e4m3_tENS5_IJlSB_lEEESI_SJ_NS4_8TiledMMAINS4_8MMA_AtomIJNS4_10MMA_TraitsINS4_19SM100_MMA_F8F6F4_SSEJSI_SI_fSF_SF_NS4_17integral_constantINS4_4UMMA5MajorELSQ_0EEESR_NSO_INSP_7ScaleInELSS_0EEEST_EEEEEENS4_6LayoutINS5_IJSB_SB_SB_EEENS5_IJNSA_ILi0EEESY_SY_EEEEENS5_IJNS4_10UnderscoreES11_S11_EEEEENS4_23SM90_TMA_LOAD_MULTICASTENS4_14ComposedLayoutINS4_7SwizzleILi3ELi4ELi3EEENS4_18smem_ptr_flag_bitsILi8EEENSW_INS5_IJNSA_ILi8EEESG_EEENS5_IJSG_SB_EEEEEEEvNS4_8identityENS4_13SM90_TMA_LOADES1E_vS1F_EENS_8epilogue10collective18CollectiveEpilogueINS1I_23Sm100TmaWarpSpecializedILi1ELi1ELi32ELb0ELb0EEEJSH_NS5_IJNSW_ISF_SB_EES1N_EEESI_SJ_SI_SJ_NS1I_6fusion15FusionCallbacksIS1M_NS1P_17LinearCombinationISI_fSI_fLNS_15FloatRoundStyleE2EEESH_S1O_JEEENS4_5SM1004TMEM4LOAD26SM100_TMEM_LOAD_16dp32b32xES1G_NS15_INS16_ILi2ELi4ELi3EEES19_NSW_INS5_IJS1A_SF_EEENS5_IJSF_SB_EEEEEEENS4_39AutoVectorizingCopyWithAssumedAlignmentILi128EEENS4_14SM90_TMA_STOREES23_S25_S25_EEEvvEEEEvNT_6ParamsE,"aw",@nobits
	.sectionflags	@""
	.align	16
	.zero		1024


//--------------------- .nv.shared.reserved.0     --------------------------
	.section	.nv.shared.reserved.0,"aw",@nobits
	.weak		__nv_reservedSMEM_offset_0_alias
	.size		__nv_reservedSMEM_offset_0_alias, 0, 64
	.other		__nv_reservedSMEM_offset_0_alias,@"STO_CUDA_RESERVED_SHARED STV_DEFAULT"
__nv_reservedSMEM_offset_0_alias:
	.zero		0
.nv.shared.reserved.0:
	.zero		64
	.weak		__nv_reservedSMEM_tcgen05_partition
	.type		__nv_reservedSMEM_tcgen05_partition,@object
	.size		__nv_reservedSMEM_tcgen05_partition,(.L_0 - __nv_reservedSMEM_tcgen05_partition)
__nv_reservedSMEM_tcgen05_partition:
	.zero		32
.L_0:


//--------------------- .nv.global                --------------------------
	.section	.nv.global,"aw",@nobits
.nv.global:
	.type		_ZN39_INTERNAL_95ba4bcf_4_k_cu_e82570eb_75844cute1_E,@object
	.size		_ZN39_INTERNAL_95ba4bcf_4_k_cu_e82570eb_75844cute1_E,(_ZN39_INTERNAL_95ba4bcf_4_k_cu_e82570eb_75844cuda3std3__45__cpo6cbeginE - _ZN39_INTERNAL_95ba4bcf_4_k_cu_e82570eb_75844cute1_E)
_ZN39_INTERNAL_95ba4bcf_4_k_cu_e82570eb_75844cute1_E:
	.zero		1
	.type		_ZN39_INTERNAL_95ba4bcf_4_k_cu_e82570eb_75844cuda3std3__45__cpo6cbeginE,@object
	.size		_ZN39_INTERNAL_95ba4bcf_4_k_cu_e82570eb_75844cuda3std3__45__cpo6cbeginE,(_ZN39_INTERNAL_95ba4bcf_4_k_cu_e82570eb_75844cuda3std3__48in_placeE - _ZN39_INTERNAL_95ba4bcf_4_k_cu_e82570eb_75844cuda3std3__45__cpo6cbeginE)
_ZN39_INTERNAL_95ba4bcf_4_k_cu_e82570eb_75844cuda3std3__45__cpo6cbeginE:
	.zero		1
	.type		_ZN39_INTERNAL_95ba4bcf_4_k_cu_e82570eb_75844cuda3std3__48in_placeE,@object
	.size		_ZN39_INTERNAL_95ba4bcf_4_k_cu_e82570eb_75844cuda3std3__48in_placeE,(_ZN39_INTERNAL_95ba4bcf_4_k_cu_e82570eb_75844cuda3std6ranges3__45__cpo9iter_moveE - _ZN39_INTERNAL_95ba4bcf_4_k_cu_e82570eb_75844cuda3std3__48in_placeE)
_ZN39_INTERNAL_95ba4bcf_4_k_cu_e82570eb_75844cuda3std3__48in_placeE:
	.zero		1
	.type		_ZN39_INTERNAL_95ba4bcf_4_k_cu_e82570eb_75844cuda3std6ranges3__45__cpo9iter_moveE,@object
	.size		_ZN39_INTERNAL_95ba4bcf_4_k_cu_e82570eb_75844cuda3std6ranges3__45__cpo9iter_moveE,(_ZN39_INTERNAL_95ba4bcf_4_k_cu_e82570eb_75844cuda3std3__45__cpo5beginE - _ZN39_INTERNAL_95ba4bcf_4_k_cu_e82570eb_75844cuda3std6ranges3__45__cpo9iter_moveE)
_ZN39_INTERNAL_95ba4bcf_4_k_cu_e82570eb_75844cuda3std6ranges3__45__cpo9iter_moveE:
	.zero		1
	.type		_ZN39_INTERNAL_95ba4bcf_4_k_cu_e82570eb_75844cuda3std3__45__cpo5beginE,@object
	.size		_ZN39_INTERNAL_95ba4bcf_4_k_cu_e82570eb_75844cuda3std3__45__cpo5beginE,(_ZN39_INTERNAL_95ba4bcf_4_k_cu_e82570eb_75844cuda3std3__441_GLOBAL__N__95ba4bcf_4_k_cu_e82570eb_75846ignoreE - _ZN39_INTERNAL_95ba4bcf_4_k_cu_e82570eb_75844cuda3std3__45__cpo5beginE)
_ZN39_INTERNAL_95ba4bcf_4_k_cu_e82570eb_75844cuda3std3__45__cpo5beginE:
	.zero		1
	.type		_ZN39_INTERNAL_95ba4bcf_4_k_cu_e82570eb_75844cuda3std3__441_GLOBAL__N__95ba4bcf_4_k_cu_e82570eb_75846ignoreE,@object
	.size		_ZN39_INTERNAL_95ba4bcf_4_k_cu_e82570eb_75844cuda3std3__441_GLOBAL__N__95ba4bcf_4_k_cu_e82570eb_75846ignoreE,(_ZN39_INTERNAL_95ba4bcf_4_k_cu_e82570eb_75844cute7productE - _ZN39_INTERNAL_95ba4bcf_4_k_cu_e82570eb_75844cuda3std3__441_GLOBAL__N__95ba4bcf_4_k_cu_e82570eb_75846ignoreE)
_ZN39_INTERNAL_95ba4bcf_4_k_cu_e82570eb_75844cuda3std3__441_GLOBAL__N__95ba4bcf_4_k_cu_e82570eb_75846ignoreE:
	.zero		1
	.type		_ZN39_INTERNAL_95ba4bcf_4_k_cu_e82570eb_75844cute7productE,@object
	.size		_ZN39_INTERNAL_95ba4bcf_4_k_cu_e82570eb_75844cute7productE,(_ZN39_INTERNAL_95ba4bcf_4_k_cu_e82570eb_75844cuda3std3__45__cpo3endE - _ZN39_INTERNAL_95ba4bcf_4_k_cu_e82570eb_75844cute7productE)
_ZN39_INTERNAL_95ba4bcf_4_k_cu_e82570eb_75844cute7productE:
	.zero		1
	.type		_ZN39_INTERNAL_95ba4bcf_4_k_cu_e82570eb_75844cuda3std3__45__cpo3endE,@object
	.size		_ZN39_INTERNAL_95ba4bcf_4_k_cu_e82570eb_75844cuda3std3__45__cpo3endE,(_ZN39_INTERNAL_95ba4bcf_4_k_cu_e82570eb_75844cuda3std3__419piecewise_constructE - _ZN39_INTERNAL_95ba4bcf_4_k_cu_e82570eb_75844cuda3std3__45__cpo3endE)
_ZN39_INTERNAL_95ba4bcf_4_k_cu_e82570eb_75844cuda3std3__45__cpo3endE:
	.zero		1
	.type		_ZN39_INTERNAL_95ba4bcf_4_k_cu_e82570eb_75844cuda3std3__419piecewise_constructE,@object
	.size		_ZN39_INTERNAL_95ba4bcf_4_k_cu_e82570eb_75844cuda3std3__419piecewise_constructE,(_ZN39_INTERNAL_95ba4bcf_4_k_cu_e82570eb_75844cuda3std3__45__cpo4cendE - _ZN39_INTERNAL_95ba4bcf_4_k_cu_e82570eb_75844cuda3std3__419piecewise_constructE)
_ZN39_INTERNAL_95ba4bcf_4_k_cu_e82570eb_75844cuda3std3__419piecewise_constructE:
	.zero		1
	.type		_ZN39_INTERNAL_95ba4bcf_4_k_cu_e82570eb_75844cuda3std3__45__cpo4cendE,@object
	.size		_ZN39_INTERNAL_95ba4bcf_4_k_cu_e82570eb_75844cuda3std3__45__cpo4cendE,(_ZN39_INTERNAL_95ba4bcf_4_k_cu_e82570eb_75844cuda3std6ranges3__45__cpo4swapE - _ZN39_INTERNAL_95ba4bcf_4_k_cu_e82570eb_75844cuda3std3__45__cpo4cendE)
_ZN39_INTERNAL_95ba4bcf_4_k_cu_e82570eb_75844cuda3std3__45__cpo4cendE:
	.zero		1
	.type		_ZN39_INTERNAL_95ba4bcf_4_k_cu_e82570eb_75844cuda3std6ranges3__45__cpo4swapE,@object
	.size		_ZN39_INTERNAL_95ba4bcf_4_k_cu_e82570eb_75844cuda3std6ranges3__45__cpo4swapE,(.L_10 - _ZN39_INTERNAL_95ba4bcf_4_k_cu_e82570eb_75844cuda3std6ranges3__45__cpo4swapE)
_ZN39_INTERNAL_95ba4bcf_4_k_cu_e82570eb_75844cuda3std6ranges3__45__cpo4swapE:
	.zero		1
.L_10:


//--------------------- .nv.constant0._ZN7cutlass13device_kernelINS_4gemm6kernel13GemmUniversalIN4cute5tupleIJiiiiEEENS1_10collective13CollectiveMmaINS1_35MainloopSm100TmaUmmaWarpSpecializedILi4ELi2ELi4ENS5_IJNS4_1CILi1EEENSA_ILi2EEESB_EEEEENS5_IJNSA_ILi64EEESF_NSA_ILi128EEEEEENS_12float_e4m3_tENS5_IJlSB_lEEESI_SJ_NS4_8TiledMMAINS4_8MMA_AtomIJNS4_10MMA_TraitsINS4_19SM100_MMA_F8F6F4_SSEJSI_SI_fSF_SF_NS4_17integral_constantINS4_4UMMA5MajorELSQ_0EEESR_NSO_INSP_7ScaleInELSS_0EEEST_EEEEEENS4_6LayoutINS5_IJSB_SB_SB_EEENS5_IJNSA_ILi0EEESY_SY_EEEEENS5_IJNS4_10UnderscoreES11_S11_EEEEENS4_23SM90_TMA_LOAD_MULTICASTENS4_14ComposedLayoutINS4_7SwizzleILi3ELi4ELi3EEENS4_18smem_ptr_flag_bitsILi8EEENSW_INS5_IJNSA_ILi8EEESG_EEENS5_IJSG_SB_EEEEEEEvNS4_8identityENS4_13SM90_TMA_LOADES1E_vS1F_EENS_8epilogue10collective18CollectiveEpilogueINS1I_23Sm100TmaWarpSpecializedILi1ELi1ELi32ELb0ELb0EEEJSH_NS5_IJNSW_ISF_SB_EES1N_EEESI_SJ_SI_SJ_NS1I_6fusion15FusionCallbacksIS1M_NS1P_17LinearCombinationISI_fSI_fLNS_15FloatRoundStyleE2EEESH_S1O_JEEENS4_5SM1004TMEM4LOAD26SM100_TMEM_LOAD_16dp32b32xES1G_NS15_INS16_ILi2ELi4ELi3EEES19_NSW_INS5_IJS1A_SF_EEENS5_IJSF_SB_EEEEEEENS4_39AutoVectorizingCopyWithAssumedAlignmentILi128EEENS4_14SM90_TMA_STOREES23_S25_S25_EEEvvEEEEvNT_6ParamsE --------------------------
	.section	.nv.constant0._ZN7cutlass13device_kernelINS_4gemm6kernel13GemmUniversalIN4cute5tupleIJiiiiEEENS1_10collective13CollectiveMmaINS1_35MainloopSm100TmaUmmaWarpSpecializedILi4ELi2ELi4ENS5_IJNS4_1CILi1EEENSA_ILi2EEESB_EEEEENS5_IJNSA_ILi64EEESF_NSA_ILi128EEEEEENS_12float_e4m3_tENS5_IJlSB_lEEESI_SJ_NS4_8TiledMMAINS4_8MMA_AtomIJNS4_10MMA_TraitsINS4_19SM100_MMA_F8F6F4_SSEJSI_SI_fSF_SF_NS4_17integral_constantINS4_4UMMA5MajorELSQ_0EEESR_NSO_INSP_7ScaleInELSS_0EEEST_EEEEEENS4_6LayoutINS5_IJSB_SB_SB_EEENS5_IJNSA_ILi0EEESY_SY_EEEEENS5_IJNS4_10UnderscoreES11_S11_EEEEENS4_23SM90_TMA_LOAD_MULTICASTENS4_14ComposedLayoutINS4_7SwizzleILi3ELi4ELi3EEENS4_18smem_ptr_flag_bitsILi8EEENSW_INS5_IJNSA_ILi8EEESG_EEENS5_IJSG_SB_EEEEEEEvNS4_8identityENS4_13SM90_TMA_LOADES1E_vS1F_EENS_8epilogue10collective18CollectiveEpilogueINS1I_23Sm100TmaWarpSpecializedILi1ELi1ELi32ELb0ELb0EEEJSH_NS5_IJNSW_ISF_SB_EES1N_EEESI_SJ_SI_SJ_NS1I_6fusion15FusionCallbacksIS1M_NS1P_17LinearCombinationISI_fSI_fLNS_15FloatRoundStyleE2EEESH_S1O_JEEENS4_5SM1004TMEM4LOAD26SM100_TMEM_LOAD_16dp32b32xES1G_NS15_INS16_ILi2ELi4ELi3EEES19_NSW_INS5_IJS1A_SF_EEENS5_IJSF_SB_EEEEEEENS4_39AutoVectorizingCopyWithAssumedAlignmentILi128EEENS4_14SM90_TMA_STOREES23_S25_S25_EEEvvEEEEvNT_6ParamsE,"a",@progbits
	.sectionflags	@""
	.align	4
.nv.constant0._ZN7cutlass13device_kernelINS_4gemm6kernel13GemmUniversalIN4cute5tupleIJiiiiEEENS1_10collective13CollectiveMmaINS1_35MainloopSm100TmaUmmaWarpSpecializedILi4ELi2ELi4ENS5_IJNS4_1CILi1EEENSA_ILi2EEESB_EEEEENS5_IJNSA_ILi64EEESF_NSA_ILi128EEEEEENS_12float_e4m3_tENS5_IJlSB_lEEESI_SJ_NS4_8TiledMMAINS4_8MMA_AtomIJNS4_10MMA_TraitsINS4_19SM100_MMA_F8F6F4_SSEJSI_SI_fSF_SF_NS4_17integral_constantINS4_4UMMA5MajorELSQ_0EEESR_NSO_INSP_7ScaleInELSS_0EEEST_EEEEEENS4_6LayoutINS5_IJSB_SB_SB_EEENS5_IJNSA_ILi0EEESY_SY_EEEEENS5_IJNS4_10UnderscoreES11_S11_EEEEENS4_23SM90_TMA_LOAD_MULTICASTENS4_14ComposedLayoutINS4_7SwizzleILi3ELi4ELi3EEENS4_18smem_ptr_flag_bitsILi8EEENSW_INS5_IJNSA_ILi8EEESG_EEENS5_IJSG_SB_EEEEEEEvNS4_8identityENS4_13SM90_TMA_LOADES1E_vS1F_EENS_8epilogue10collective18CollectiveEpilogueINS1I_23Sm100TmaWarpSpecializedILi1ELi1ELi32ELb0ELb0EEEJSH_NS5_IJNSW_ISF_SB_EES1N_EEESI_SJ_SI_SJ_NS1I_6fusion15FusionCallbacksIS1M_NS1P_17LinearCombinationISI_fSI_fLNS_15FloatRoundStyleE2EEESH_S1O_JEEENS4_5SM1004TMEM4LOAD26SM100_TMEM_LOAD_16dp32b32xES1G_NS15_INS16_ILi2ELi4ELi3EEES19_NSW_INS5_IJS1A_SF_EEENS5_IJSF_SB_EEEEEEENS4_39AutoVectorizingCopyWithAssumedAlignmentILi128EEENS4_14SM90_TMA_STOREES23_S25_S25_EEEvvEEEEvNT_6ParamsE:
	.zero		2944


//--------------------- SYMBOLS --------------------------

	.type		.nv.reservedSmem.offset0,@object
	.size		.nv.reservedSmem.offset0,0x4
	.type		.nv.reservedSmem.cap,@object
	.size		.nv.reservedSmem.cap,0x4
	.type		__assertfail,@function
